//
// Generated by NVIDIA NVVM Compiler
//
// Compiler Build ID: CL-36424714
// Cuda compilation tools, release 13.0, V13.0.88
// Based on NVVM 20.0.0
//

.version 9.0
.target sm_100
.address_size 64

	// .globl	_Z16evacuationKerneliPKiS0_S0_S0_PKxS2_PxS3_S3_S3_

.visible .entry _Z16evacuationKerneliPKiS0_S0_S0_PKxS2_PxS3_S3_S3_(
	.param .u32 _Z16evacuationKerneliPKiS0_S0_S0_PKxS2_PxS3_S3_S3__param_0,
	.param .u64 .ptr .align 1 _Z16evacuationKerneliPKiS0_S0_S0_PKxS2_PxS3_S3_S3__param_1,
	.param .u64 .ptr .align 1 _Z16evacuationKerneliPKiS0_S0_S0_PKxS2_PxS3_S3_S3__param_2,
	.param .u64 .ptr .align 1 _Z16evacuationKerneliPKiS0_S0_S0_PKxS2_PxS3_S3_S3__param_3,
	.param .u64 .ptr .align 1 _Z16evacuationKerneliPKiS0_S0_S0_PKxS2_PxS3_S3_S3__param_4,
	.param .u64 .ptr .align 1 _Z16evacuationKerneliPKiS0_S0_S0_PKxS2_PxS3_S3_S3__param_5,
	.param .u64 .ptr .align 1 _Z16evacuationKerneliPKiS0_S0_S0_PKxS2_PxS3_S3_S3__param_6,
	.param .u64 .ptr .align 1 _Z16evacuationKerneliPKiS0_S0_S0_PKxS2_PxS3_S3_S3__param_7,
	.param .u64 .ptr .align 1 _Z16evacuationKerneliPKiS0_S0_S0_PKxS2_PxS3_S3_S3__param_8,
	.param .u64 .ptr .align 1 _Z16evacuationKerneliPKiS0_S0_S0_PKxS2_PxS3_S3_S3__param_9,
	.param .u64 .ptr .align 1 _Z16evacuationKerneliPKiS0_S0_S0_PKxS2_PxS3_S3_S3__param_10
)
{
	.reg .pred 	%p<16>;
	.reg .b32 	%r<60>;
	.reg .b64 	%rd<200>;

	ld.param.u32 	%r28, [_Z16evacuationKerneliPKiS0_S0_S0_PKxS2_PxS3_S3_S3__param_0];
	ld.param.u64 	%rd58, [_Z16evacuationKerneliPKiS0_S0_S0_PKxS2_PxS3_S3_S3__param_1];
	ld.param.u64 	%rd64, [_Z16evacuationKerneliPKiS0_S0_S0_PKxS2_PxS3_S3_S3__param_2];
	ld.param.u64 	%rd65, [_Z16evacuationKerneliPKiS0_S0_S0_PKxS2_PxS3_S3_S3__param_3];
	ld.param.u64 	%rd66, [_Z16evacuationKerneliPKiS0_S0_S0_PKxS2_PxS3_S3_S3__param_4];
	ld.param.u64 	%rd59, [_Z16evacuationKerneliPKiS0_S0_S0_PKxS2_PxS3_S3_S3__param_5];
	ld.param.u64 	%rd60, [_Z16evacuationKerneliPKiS0_S0_S0_PKxS2_PxS3_S3_S3__param_6];
	ld.param.u64 	%rd67, [_Z16evacuationKerneliPKiS0_S0_S0_PKxS2_PxS3_S3_S3__param_7];
	ld.param.u64 	%rd61, [_Z16evacuationKerneliPKiS0_S0_S0_PKxS2_PxS3_S3_S3__param_8];
	ld.param.u64 	%rd62, [_Z16evacuationKerneliPKiS0_S0_S0_PKxS2_PxS3_S3_S3__param_9];
	ld.param.u64 	%rd63, [_Z16evacuationKerneliPKiS0_S0_S0_PKxS2_PxS3_S3_S3__param_10];
	cvta.to.global.u64 	%rd1, %rd67;
	cvta.to.global.u64 	%rd2, %rd66;
	cvta.to.global.u64 	%rd3, %rd65;
	cvta.to.global.u64 	%rd4, %rd64;
	mov.u32 	%r29, %ctaid.x;
	mov.u32 	%r30, %ntid.x;
	mov.u32 	%r31, %tid.x;
	mad.lo.s32 	%r1, %r29, %r30, %r31;
	setp.ge.s32 	%p1, %r1, %r28;
	@%p1 bra 	$L__BB0_32;
	cvta.to.global.u64 	%rd69, %rd59;
	cvta.to.global.u64 	%rd70, %rd60;
	cvta.to.global.u64 	%rd71, %rd58;
	mul.wide.s32 	%rd72, %r1, 8;
	add.s64 	%rd5, %rd69, %rd72;
	add.s64 	%rd6, %rd70, %rd72;
	mul.wide.s32 	%rd73, %r1, 4;
	add.s64 	%rd74, %rd71, %rd73;
	ld.global.u32 	%r58, [%rd74];
	ld.global.u32 	%r3, [%rd74+4];
	setp.ge.s32 	%p2, %r58, %r3;
	mov.b64 	%rd199, 0;
	@%p2 bra 	$L__BB0_31;
	ld.global.u64 	%rd77, [%rd6];
	ld.global.u64 	%rd78, [%rd5];
	add.s64 	%rd79, %rd78, %rd77;
	add.s64 	%rd7, %rd79, -1;
	sub.s32 	%r4, %r3, %r58;
	sub.s32 	%r32, %r58, %r3;
	setp.gt.u32 	%p3, %r32, -4;
	mov.b64 	%rd199, 0;
	@%p3 bra 	$L__BB0_17;
	and.b32  	%r33, %r4, -4;
	neg.s32 	%r56, %r33;
	mov.b64 	%rd199, 0;
$L__BB0_4:
	.pragma "nounroll";
	mul.wide.s32 	%rd81, %r58, 4;
	add.s64 	%rd82, %rd4, %rd81;
	add.s64 	%rd9, %rd82, 8;
	ld.global.u32 	%r8, [%rd82];
	mul.wide.s32 	%rd83, %r8, 4;
	add.s64 	%rd84, %rd3, %rd83;
	ld.global.u32 	%r9, [%rd84];
	add.s64 	%rd85, %rd2, %rd83;
	ld.global.s32 	%rd10, [%rd85];
	add.s64 	%rd11, %rd7, %rd10;
	or.b64  	%rd86, %rd11, %rd10;
	and.b64  	%rd87, %rd86, -4294967296;
	setp.ne.s64 	%p4, %rd87, 0;
	@%p4 bra 	$L__BB0_6;
	cvt.u32.u64 	%r34, %rd10;
	cvt.u32.u64 	%r35, %rd11;
	div.u32 	%r36, %r35, %r34;
	cvt.u64.u32 	%rd188, %r36;
	bra.uni 	$L__BB0_7;
$L__BB0_6:
	div.s64 	%rd188, %rd11, %rd10;
$L__BB0_7:
	cvt.s64.s32 	%rd88, %r9;
	cvt.s64.s32 	%rd89, %rd188;
	mul.lo.s64 	%rd90, %rd88, %rd89;
	mul.wide.s32 	%rd91, %r8, 8;
	add.s64 	%rd92, %rd1, %rd91;
	atom.global.max.s64 	%rd93, [%rd92], %rd199;
	max.s64 	%rd94, %rd199, %rd93;
	mad.lo.s64 	%rd15, %rd90, 12, %rd94;
	atom.global.max.s64 	%rd95, [%rd92], %rd15;
	ld.global.u32 	%r10, [%rd9+-4];
	mul.wide.s32 	%rd96, %r10, 4;
	add.s64 	%rd97, %rd3, %rd96;
	ld.global.u32 	%r11, [%rd97];
	add.s64 	%rd98, %rd2, %rd96;
	ld.global.s32 	%rd16, [%rd98];
	add.s64 	%rd17, %rd7, %rd16;
	or.b64  	%rd99, %rd17, %rd16;
	and.b64  	%rd100, %rd99, -4294967296;
	setp.ne.s64 	%p5, %rd100, 0;
	@%p5 bra 	$L__BB0_9;
	cvt.u32.u64 	%r37, %rd16;
	cvt.u32.u64 	%r38, %rd17;
	div.u32 	%r39, %r38, %r37;
	cvt.u64.u32 	%rd189, %r39;
	bra.uni 	$L__BB0_10;
$L__BB0_9:
	div.s64 	%rd189, %rd17, %rd16;
$L__BB0_10:
	cvt.s64.s32 	%rd101, %r11;
	cvt.s64.s32 	%rd102, %rd189;
	mul.lo.s64 	%rd103, %rd101, %rd102;
	mul.wide.s32 	%rd104, %r10, 8;
	add.s64 	%rd105, %rd1, %rd104;
	atom.global.max.s64 	%rd106, [%rd105], %rd15;
	max.s64 	%rd107, %rd15, %rd106;
	mad.lo.s64 	%rd21, %rd103, 12, %rd107;
	atom.global.max.s64 	%rd108, [%rd105], %rd21;
	ld.global.u32 	%r12, [%rd9];
	mul.wide.s32 	%rd109, %r12, 4;
	add.s64 	%rd110, %rd3, %rd109;
	ld.global.u32 	%r13, [%rd110];
	add.s64 	%rd111, %rd2, %rd109;
	ld.global.s32 	%rd22, [%rd111];
	add.s64 	%rd23, %rd7, %rd22;
	or.b64  	%rd112, %rd23, %rd22;
	and.b64  	%rd113, %rd112, -4294967296;
	setp.ne.s64 	%p6, %rd113, 0;
	@%p6 bra 	$L__BB0_12;
	cvt.u32.u64 	%r40, %rd22;
	cvt.u32.u64 	%r41, %rd23;
	div.u32 	%r42, %r41, %r40;
	cvt.u64.u32 	%rd190, %r42;
	bra.uni 	$L__BB0_13;
$L__BB0_12:
	div.s64 	%rd190, %rd23, %rd22;
$L__BB0_13:
	cvt.s64.s32 	%rd114, %r13;
	cvt.s64.s32 	%rd115, %rd190;
	mul.lo.s64 	%rd116, %rd114, %rd115;
	mul.wide.s32 	%rd117, %r12, 8;
	add.s64 	%rd118, %rd1, %rd117;
	atom.global.max.s64 	%rd119, [%rd118], %rd21;
	max.s64 	%rd120, %rd21, %rd119;
	mad.lo.s64 	%rd27, %rd116, 12, %rd120;
	atom.global.max.s64 	%rd121, [%rd118], %rd27;
	ld.global.u32 	%r14, [%rd9+4];
	mul.wide.s32 	%rd122, %r14, 4;
	add.s64 	%rd123, %rd3, %rd122;
	ld.global.u32 	%r15, [%rd123];
	add.s64 	%rd124, %rd2, %rd122;
	ld.global.s32 	%rd28, [%rd124];
	add.s64 	%rd29, %rd7, %rd28;
	or.b64  	%rd125, %rd29, %rd28;
	and.b64  	%rd126, %rd125, -4294967296;
	setp.ne.s64 	%p7, %rd126, 0;
	@%p7 bra 	$L__BB0_15;
	cvt.u32.u64 	%r43, %rd28;
	cvt.u32.u64 	%r44, %rd29;
	div.u32 	%r45, %r44, %r43;
	cvt.u64.u32 	%rd191, %r45;
	bra.uni 	$L__BB0_16;
$L__BB0_15:
	div.s64 	%rd191, %rd29, %rd28;
$L__BB0_16:
	cvt.s64.s32 	%rd127, %r15;
	cvt.s64.s32 	%rd128, %rd191;
	mul.lo.s64 	%rd129, %rd127, %rd128;
	mul.wide.s32 	%rd130, %r14, 8;
	add.s64 	%rd131, %rd1, %rd130;
	atom.global.max.s64 	%rd132, [%rd131], %rd27;
	max.s64 	%rd133, %rd27, %rd132;
	mad.lo.s64 	%rd199, %rd129, 12, %rd133;
	atom.global.max.s64 	%rd134, [%rd131], %rd199;
	add.s32 	%r58, %r58, 4;
	add.s32 	%r56, %r56, 4;
	setp.ne.s32 	%p8, %r56, 0;
	@%p8 bra 	$L__BB0_4;
$L__BB0_17:
	and.b32  	%r19, %r4, 3;
	setp.eq.s32 	%p9, %r19, 0;
	@%p9 bra 	$L__BB0_31;
	setp.eq.s32 	%p10, %r19, 1;
	@%p10 bra 	$L__BB0_26;
	mul.wide.s32 	%rd136, %r58, 4;
	add.s64 	%rd36, %rd4, %rd136;
	ld.global.u32 	%r20, [%rd36];
	mul.wide.s32 	%rd137, %r20, 4;
	add.s64 	%rd138, %rd3, %rd137;
	ld.global.u32 	%r21, [%rd138];
	add.s64 	%rd139, %rd2, %rd137;
	ld.global.s32 	%rd37, [%rd139];
	add.s64 	%rd38, %rd7, %rd37;
	or.b64  	%rd140, %rd38, %rd37;
	and.b64  	%rd141, %rd140, -4294967296;
	setp.ne.s64 	%p11, %rd141, 0;
	@%p11 bra 	$L__BB0_21;
	cvt.u32.u64 	%r46, %rd37;
	cvt.u32.u64 	%r47, %rd38;
	div.u32 	%r48, %r47, %r46;
	cvt.u64.u32 	%rd194, %r48;
	bra.uni 	$L__BB0_22;
$L__BB0_21:
	div.s64 	%rd194, %rd38, %rd37;
$L__BB0_22:
	cvt.s64.s32 	%rd142, %r21;
	cvt.s64.s32 	%rd143, %rd194;
	mul.lo.s64 	%rd144, %rd142, %rd143;
	mul.wide.s32 	%rd145, %r20, 8;
	add.s64 	%rd146, %rd1, %rd145;
	atom.global.max.s64 	%rd147, [%rd146], %rd199;
	max.s64 	%rd148, %rd199, %rd147;
	mad.lo.s64 	%rd42, %rd144, 12, %rd148;
	atom.global.max.s64 	%rd149, [%rd146], %rd42;
	ld.global.u32 	%r22, [%rd36+4];
	mul.wide.s32 	%rd150, %r22, 4;
	add.s64 	%rd151, %rd3, %rd150;
	ld.global.u32 	%r23, [%rd151];
	add.s64 	%rd152, %rd2, %rd150;
	ld.global.s32 	%rd43, [%rd152];
	add.s64 	%rd44, %rd7, %rd43;
	or.b64  	%rd153, %rd44, %rd43;
	and.b64  	%rd154, %rd153, -4294967296;
	setp.ne.s64 	%p12, %rd154, 0;
	@%p12 bra 	$L__BB0_24;
	cvt.u32.u64 	%r49, %rd43;
	cvt.u32.u64 	%r50, %rd44;
	div.u32 	%r51, %r50, %r49;
	cvt.u64.u32 	%rd195, %r51;
	bra.uni 	$L__BB0_25;
$L__BB0_24:
	div.s64 	%rd195, %rd44, %rd43;
$L__BB0_25:
	cvt.s64.s32 	%rd155, %r23;
	cvt.s64.s32 	%rd156, %rd195;
	mul.lo.s64 	%rd157, %rd155, %rd156;
	mul.wide.s32 	%rd158, %r22, 8;
	add.s64 	%rd159, %rd1, %rd158;
	atom.global.max.s64 	%rd160, [%rd159], %rd42;
	max.s64 	%rd161, %rd42, %rd160;
	mad.lo.s64 	%rd199, %rd157, 12, %rd161;
	atom.global.max.s64 	%rd162, [%rd159], %rd199;
	add.s32 	%r58, %r58, 2;
$L__BB0_26:
	and.b32  	%r52, %r4, 1;
	setp.eq.b32 	%p13, %r52, 1;
	not.pred 	%p14, %p13;
	@%p14 bra 	$L__BB0_31;
	mul.wide.s32 	%rd163, %r58, 4;
	add.s64 	%rd164, %rd4, %rd163;
	ld.global.u32 	%r26, [%rd164];
	mul.wide.s32 	%rd165, %r26, 4;
	add.s64 	%rd166, %rd3, %rd165;
	ld.global.u32 	%r27, [%rd166];
	add.s64 	%rd167, %rd2, %rd165;
	ld.global.s32 	%rd51, [%rd167];
	add.s64 	%rd52, %rd7, %rd51;
	or.b64  	%rd168, %rd52, %rd51;
	and.b64  	%rd169, %rd168, -4294967296;
	setp.ne.s64 	%p15, %rd169, 0;
	@%p15 bra 	$L__BB0_29;
	cvt.u32.u64 	%r53, %rd51;
	cvt.u32.u64 	%r54, %rd52;
	div.u32 	%r55, %r54, %r53;
	cvt.u64.u32 	%rd198, %r55;
	bra.uni 	$L__BB0_30;
$L__BB0_29:
	div.s64 	%rd198, %rd52, %rd51;
$L__BB0_30:
	cvt.s64.s32 	%rd170, %r27;
	cvt.s64.s32 	%rd171, %rd198;
	mul.lo.s64 	%rd172, %rd170, %rd171;
	mul.wide.s32 	%rd173, %r26, 8;
	add.s64 	%rd174, %rd1, %rd173;
	atom.global.max.s64 	%rd175, [%rd174], %rd199;
	max.s64 	%rd176, %rd199, %rd175;
	mad.lo.s64 	%rd199, %rd172, 12, %rd176;
	atom.global.max.s64 	%rd177, [%rd174], %rd199;
$L__BB0_31:
	cvta.to.global.u64 	%rd178, %rd61;
	mul.wide.s32 	%rd179, %r1, 8;
	add.s64 	%rd180, %rd178, %rd179;
	st.global.u64 	[%rd180], %rd199;
	ld.global.u64 	%rd181, [%rd5];
	cvta.to.global.u64 	%rd182, %rd62;
	add.s64 	%rd183, %rd182, %rd179;
	st.global.u64 	[%rd183], %rd181;
	ld.global.u64 	%rd184, [%rd6];
	cvta.to.global.u64 	%rd185, %rd63;
	add.s64 	%rd186, %rd185, %rd179;
	st.global.u64 	[%rd186], %rd184;
$L__BB0_32:
	ret;

}


// ===== COMPILED SASS (sm_100) =====

	.target	sm_100

	.elftype	@"ET_EXEC"


//--------------------- .note.nv.tkinfo           --------------------------
	.section	.note.nv.tkinfo,"",@"SHT_NOTE"
	.sectionflags	@"SHF_NOTE_NV_TKINFO"
	.tkinfo
        /*0018*/ 	.word	0x00000002
        /*0030*/ 	.string	""
        /*0030*/ 	.string	"ptxas"
        /*0030*/ 	.string	"Cuda compilation tools, release 13.0, V13.0.88"
        /*0030*/ 	.string	"Build cuda_13.0.r13.0/compiler.36424714_0"
        /*0030*/ 	.string	"-arch sm_100 -m 64 "



//--------------------- .note.nv.cuinfo           --------------------------
	.section	.note.nv.cuinfo,"",@"SHT_NOTE"
	.sectionflags	@"SHF_NOTE_NV_CUINFO"
        /*0018*/ 	.short	0x0002
        /*001a*/ 	.short	0x0064
        /*001c*/ 	.short	0x0082
	.zero		2


//--------------------- .nv.info                  --------------------------
	.section	.nv.info,"",@"SHT_CUDA_INFO"
	.align	4


	//----- nvinfo : EIATTR_REGCOUNT
	.align		4
        /*0000*/ 	.byte	0x04, 0x2f
        /*0002*/ 	.short	(.L_1 - .L_0)
	.align		4
.L_0:
        /*0004*/ 	.word	index@(_Z16evacuationKerneliPKiS0_S0_S0_PKxS2_PxS3_S3_S3_)
        /*0008*/ 	.word	0x0000002c


	//----- nvinfo : EIATTR_FRAME_SIZE
	.align		4
.L_1:
        /*000c*/ 	.byte	0x04, 0x11
        /*000e*/ 	.short	(.L_3 - .L_2)
	.align		4
.L_2:
        /*0010*/ 	.word	index@($__internal_0_$__cuda_sm20_div_s64)
        /*0014*/ 	.word	0x00000000


	//----- nvinfo : EIATTR_FRAME_SIZE
	.align		4
.L_3:
        /*0018*/ 	.byte	0x04, 0x11
        /*001a*/ 	.short	(.L_5 - .L_4)
	.align		4
.L_4:
        /*001c*/ 	.word	index@(_Z16evacuationKerneliPKiS0_S0_S0_PKxS2_PxS3_S3_S3_)
        /*0020*/ 	.word	0x00000000


	//----- nvinfo : EIATTR_MIN_STACK_SIZE
	.align		4
.L_5:
        /*0024*/ 	.byte	0x04, 0x12
        /*0026*/ 	.short	(.L_7 - .L_6)
	.align		4
.L_6:
        /*0028*/ 	.word	index@(_Z16evacuationKerneliPKiS0_S0_S0_PKxS2_PxS3_S3_S3_)
        /*002c*/ 	.word	0x00000000
.L_7:


//--------------------- .nv.compat                --------------------------
	.section	.nv.compat,"",@"SHT_CUDA_COMPAT_INFO"
	.align	4
        /*0000*/ 	.byte	0x02, 0x09, 0x00, 0x00, 0x02, 0x02, 0x01, 0x00, 0x02, 0x05, 0x05, 0x00, 0x03, 0x07, 0x01, 0x01
        /*0010*/ 	.byte	0x02, 0x03, 0x00, 0x00, 0x02, 0x06, 0x01, 0x00, 0x04, 0x0b, 0x08, 0x00, 0x09, 0x00, 0x00, 0x00
        /*0020*/ 	.byte	0x00, 0x00, 0x00, 0x00


//--------------------- .nv.info._Z16evacuationKerneliPKiS0_S0_S0_PKxS2_PxS3_S3_S3_ --------------------------
	.section	.nv.info._Z16evacuationKerneliPKiS0_S0_S0_PKxS2_PxS3_S3_S3_,"",@"SHT_CUDA_INFO"
	.sectionflags	@""
	.align	4


	//----- nvinfo : EIATTR_CUDA_API_VERSION
	.align		4
        /*0000*/ 	.byte	0x04, 0x37
        /*0002*/ 	.short	(.L_9 - .L_8)
.L_8:
        /*0004*/ 	.word	0x00000082


	//----- nvinfo : EIATTR_KPARAM_INFO
	.align		4
.L_9:
        /*0008*/ 	.byte	0x04, 0x17
        /*000a*/ 	.short	(.L_11 - .L_10)
.L_10:
        /*000c*/ 	.word	0x00000000
        /*0010*/ 	.short	0x000a
        /*0012*/ 	.short	0x0050
        /*0014*/ 	.byte	0x00, 0xf5, 0x21, 0x00


	//----- nvinfo : EIATTR_KPARAM_INFO
	.align		4
.L_11:
        /*0018*/ 	.byte	0x04, 0x17
        /*001a*/ 	.short	(.L_13 - .L_12)
.L_12:
        /*001c*/ 	.word	0x00000000
        /*0020*/ 	.short	0x0009
        /*0022*/ 	.short	0x0048
        /*0024*/ 	.byte	0x00, 0xf5, 0x21, 0x00


	//----- nvinfo : EIATTR_KPARAM_INFO
	.align		4
.L_13:
        /*0028*/ 	.byte	0x04, 0x17
        /*002a*/ 	.short	(.L_15 - .L_14)
.L_14:
        /*002c*/ 	.word	0x00000000
        /*0030*/ 	.short	0x0008
        /*0032*/ 	.short	0x0040
        /*0034*/ 	.byte	0x00, 0xf5, 0x21, 0x00


	//----- nvinfo : EIATTR_KPARAM_INFO
	.align		4
.L_15:
        /*0038*/ 	.byte	0x04, 0x17
        /*003a*/ 	.short	(.L_17 - .L_16)
.L_16:
        /*003c*/ 	.word	0x00000000
        /*0040*/ 	.short	0x0007
        /*0042*/ 	.short	0x0038
        /*0044*/ 	.byte	0x00, 0xf5, 0x21, 0x00


	//----- nvinfo : EIATTR_KPARAM_INFO
	.align		4
.L_17:
        /*0048*/ 	.byte	0x04, 0x17
        /*004a*/ 	.short	(.L_19 - .L_18)
.L_18:
        /*004c*/ 	.word	0x00000000
        /*0050*/ 	.short	0x0006
        /*0052*/ 	.short	0x0030
        /*0054*/ 	.byte	0x00, 0xf5, 0x21, 0x00


	//----- nvinfo : EIATTR_KPARAM_INFO
	.align		4
.L_19:
        /*0058*/ 	.byte	0x04, 0x17
        /*005a*/ 	.short	(.L_21 - .L_20)
.L_20:
        /*005c*/ 	.word	0x00000000
        /*0060*/ 	.short	0x0005
        /*0062*/ 	.short	0x0028
        /*0064*/ 	.byte	0x00, 0xf5, 0x21, 0x00


	//----- nvinfo : EIATTR_KPARAM_INFO
	.align		4
.L_21:
        /*0068*/ 	.byte	0x04, 0x17
        /*006a*/ 	.short	(.L_23 - .L_22)
.L_22:
        /*006c*/ 	.word	0x00000000
        /*0070*/ 	.short	0x0004
        /*0072*/ 	.short	0x0020
        /*0074*/ 	.byte	0x00, 0xf5, 0x21, 0x00


	//----- nvinfo : EIATTR_KPARAM_INFO
	.align		4
.L_23:
        /*0078*/ 	.byte	0x04, 0x17
        /*007a*/ 	.short	(.L_25 - .L_24)
.L_24:
        /*007c*/ 	.word	0x00000000
        /*0080*/ 	.short	0x0003
        /*0082*/ 	.short	0x0018
        /*0084*/ 	.byte	0x00, 0xf5, 0x21, 0x00


	//----- nvinfo : EIATTR_KPARAM_INFO
	.align		4
.L_25:
        /*0088*/ 	.byte	0x04, 0x17
        /*008a*/ 	.short	(.L_27 - .L_26)
.L_26:
        /*008c*/ 	.word	0x00000000
        /*0090*/ 	.short	0x0002
        /*0092*/ 	.short	0x0010
        /*0094*/ 	.byte	0x00, 0xf5, 0x21, 0x00


	//----- nvinfo : EIATTR_KPARAM_INFO
	.align		4
.L_27:
        /*0098*/ 	.byte	0x04, 0x17
        /*009a*/ 	.short	(.L_29 - .L_28)
.L_28:
        /*009c*/ 	.word	0x00000000
        /*00a0*/ 	.short	0x0001
        /*00a2*/ 	.short	0x0008
        /*00a4*/ 	.byte	0x00, 0xf5, 0x21, 0x00


	//----- nvinfo : EIATTR_KPARAM_INFO
	.align		4
.L_29:
        /*00a8*/ 	.byte	0x04, 0x17
        /*00aa*/ 	.short	(.L_31 - .L_30)
.L_30:
        /*00ac*/ 	.word	0x00000000
        /*00b0*/ 	.short	0x0000
        /*00b2*/ 	.short	0x0000
        /*00b4*/ 	.byte	0x00, 0xf0, 0x11, 0x00


	//----- nvinfo : EIATTR_SPARSE_MMA_MASK
	.align		4
.L_31:
        /*00b8*/ 	.byte	0x03, 0x50
        /*00ba*/ 	.short	0x0000


	//----- nvinfo : EIATTR_MAXREG_COUNT
	.align		4
        /*00bc*/ 	.byte	0x03, 0x1b
        /*00be*/ 	.short	0x00ff


	//----- nvinfo : EIATTR_MERCURY_ISA_VERSION
	.align		4
        /*00c0*/ 	.byte	0x03, 0x5f
        /*00c2*/ 	.short	0x0101


	//----- nvinfo : EIATTR_VRC_CTA_INIT_COUNT
	.align		4
        /*00c4*/ 	.byte	0x02, 0x4a
	.zero		1
	.zero		1


	//----- nvinfo : EIATTR_EXIT_INSTR_OFFSETS
	.align		4
        /*00c8*/ 	.byte	0x04, 0x1c
        /*00ca*/ 	.short	(.L_33 - .L_32)


	//   ....[0]....
.L_32:
        /*00cc*/ 	.word	0x00000070


	//   ....[1]....
        /*00d0*/ 	.word	0x00001de0


	//----- nvinfo : EIATTR_CRS_STACK_SIZE
	.align		4
.L_33:
        /*00d4*/ 	.byte	0x04, 0x1e
        /*00d6*/ 	.short	(.L_35 - .L_34)
.L_34:
        /*00d8*/ 	.word	0x00000000


	//----- nvinfo : EIATTR_CBANK_PARAM_SIZE
	.align		4
.L_35:
        /*00dc*/ 	.byte	0x03, 0x19
        /*00de*/ 	.short	0x0058


	//----- nvinfo : EIATTR_PARAM_CBANK
	.align		4
        /*00e0*/ 	.byte	0x04, 0x0a
        /*00e2*/ 	.short	(.L_37 - .L_36)
	.align		4
.L_36:
        /*00e4*/ 	.word	index@(.nv.constant0._Z16evacuationKerneliPKiS0_S0_S0_PKxS2_PxS3_S3_S3_)
        /*00e8*/ 	.short	0x0380
        /*00ea*/ 	.short	0x0058


	//----- nvinfo : EIATTR_SW_WAR
	.align		4
.L_37:
        /*00ec*/ 	.byte	0x04, 0x36
        /*00ee*/ 	.short	(.L_39 - .L_38)
.L_38:
        /*00f0*/ 	.word	0x00000008
.L_39:


//--------------------- .nv.callgraph             --------------------------
	.section	.nv.callgraph,"",@"SHT_CUDA_CALLGRAPH"
	.align	4
	.sectionentsize	8
	.align		4
        /*0000*/ 	.word	0x00000000
	.align		4
        /*0004*/ 	.word	0xffffffff
	.align		4
        /*0008*/ 	.word	0x00000000
	.align		4
        /*000c*/ 	.word	0xfffffffe
	.align		4
        /*0010*/ 	.word	0x00000000
	.align		4
        /*0014*/ 	.word	0xfffffffd
	.align		4
        /*0018*/ 	.word	0x00000000
	.align		4
        /*001c*/ 	.word	0xfffffffc


//--------------------- .text._Z16evacuationKerneliPKiS0_S0_S0_PKxS2_PxS3_S3_S3_ --------------------------
	.section	.text._Z16evacuationKerneliPKiS0_S0_S0_PKxS2_PxS3_S3_S3_,"ax",@progbits
	.align	128
        .global         _Z16evacuationKerneliPKiS0_S0_S0_PKxS2_PxS3_S3_S3_
        .type           _Z16evacuationKerneliPKiS0_S0_S0_PKxS2_PxS3_S3_S3_,@function
        .size           _Z16evacuationKerneliPKiS0_S0_S0_PKxS2_PxS3_S3_S3_,(.L_x_29 - _Z16evacuationKerneliPKiS0_S0_S0_PKxS2_PxS3_S3_S3_)
        .other          _Z16evacuationKerneliPKiS0_S0_S0_PKxS2_PxS3_S3_S3_,@"STO_CUDA_ENTRY STV_DEFAULT"
_Z16evacuationKerneliPKiS0_S0_S0_PKxS2_PxS3_S3_S3_:
.text._Z16evacuationKerneliPKiS0_S0_S0_PKxS2_PxS3_S3_S3_:
[----:B------:R-:W-:Y:S01]  /*0000*/  LDC R1, c[0x0][0x37c] ;  /* 0x0000df00ff017b82 */ /* 0x000fe20000000800 */
[----:B------:R-:W0:Y:S07]  /*0010*/  S2R R3, SR_TID.X ;  /* 0x0000000000037919 */ /* 0x000e2e0000002100 */
[----:B------:R-:W0:Y:S01]  /*0020*/  S2UR UR4, SR_CTAID.X ;  /* 0x00000000000479c3 */ /* 0x000e220000002500 */
[----:B------:R-:W1:Y:S07]  /*0030*/  LDCU UR5, c[0x0][0x380] ;  /* 0x00007000ff0577ac */ /* 0x000e6e0008000800 */
[----:B------:R-:W0:Y:S02]  /*0040*/  LDC R0, c[0x0][0x360] ;  /* 0x0000d800ff007b82 */ /* 0x000e240000000800 */
[----:B0-----:R-:W-:-:S05]  /*0050*/  IMAD R0, R0, UR4, R3 ;  /* 0x0000000400007c24 */ /* 0x001fca000f8e0203 */
[----:B-1----:R-:W-:-:S13]  /*0060*/  ISETP.GE.AND P0, PT, R0, UR5, PT ;  /* 0x0000000500007c0c */ /* 0x002fda000bf06270 */
[----:B------:R-:W-:Y:S05]  /*0070*/  @P0 EXIT ;  /* 0x000000000000094d */ /* 0x000fea0003800000 */
[----:B------:R-:W0:Y:S01]  /*0080*/  LDC.64 R2, c[0x0][0x388] ;  /* 0x0000e200ff027b82 */ /* 0x000e220000000a00 */
[----:B------:R-:W1:Y:S07]  /*0090*/  LDCU.64 UR4, c[0x0][0x358] ;  /* 0x00006b00ff0477ac */ /* 0x000e6e0008000a00 */
[----:B------:R-:W2:Y:S08]  /*00a0*/  LDC.64 R14, c[0x0][0x3a8] ;  /* 0x0000ea00ff0e7b82 */ /* 0x000eb00000000a00 */
[----:B------:R-:W3:Y:S01]  /*00b0*/  LDC.64 R16, c[0x0][0x3b0] ;  /* 0x0000ec00ff107b82 */ /* 0x000ee20000000a00 */
[----:B0-----:R-:W-:-:S05]  /*00c0*/  IMAD.WIDE R2, R0, 0x4, R2 ;  /* 0x0000000400027825 */ /* 0x001fca00078e0202 */
[----:B-1----:R-:W4:Y:S04]  /*00d0*/  LDG.E R8, desc[UR4][R2.64] ;  /* 0x0000000402087981 */ /* 0x002f28000c1e1900 */
[----:B------:R-:W4:Y:S01]  /*00e0*/  LDG.E R9, desc[UR4][R2.64+0x4] ;  /* 0x0000040402097981 */ /* 0x000f22000c1e1900 */
[----:B------:R-:W-:Y:S01]  /*00f0*/  BSSY B0, `(.L_x_0) ;  /* 0x00001c3000007945 */ /* 0x000fe20003800000 */
[----:B------:R-:W-:Y:S01]  /*0100*/  CS2R R26, SRZ ;  /* 0x00000000001a7805 */ /* 0x000fe2000001ff00 */
[----:B--2---:R-:W-:-:S04]  /*0110*/  IMAD.WIDE R14, R0, 0x8, R14 ;  /* 0x00000008000e7825 */ /* 0x004fc800078e020e */
[----:B---3--:R-:W-:Y:S01]  /*0120*/  IMAD.WIDE R16, R0, 0x8, R16 ;  /* 0x0000000800107825 */ /* 0x008fe200078e0210 */
[----:B----4-:R-:W-:-:S13]  /*0130*/  ISETP.GE.AND P0, PT, R8, R9, PT ;  /* 0x000000090800720c */ /* 0x010fda0003f06270 */
[----:B------:R-:W-:Y:S05]  /*0140*/  @P0 BRA `(.L_x_1) ;  /* 0x0000001800f40947 */ /* 0x000fea0003800000 */
[----:B------:R-:W2:Y:S04]  /*0150*/  LDG.E.64 R4, desc[UR4][R16.64] ;  /* 0x0000000410047981 */ /* 0x000ea8000c1e1b00 */
[----:B------:R-:W2:Y:S01]  /*0160*/  LDG.E.64 R6, desc[UR4][R14.64] ;  /* 0x000000040e067981 */ /* 0x000ea2000c1e1b00 */
[----:B------:R-:W-:Y:S01]  /*0170*/  IMAD.MOV.U32 R2, RZ, RZ, R8 ;  /* 0x000000ffff027224 */ /* 0x000fe200078e0008 */
[----:B------:R-:W-:Y:S01]  /*0180*/  BSSY B1, `(.L_x_2) ;  /* 0x00000fa000017945 */ /* 0x000fe20003800000 */
[----:B------:R-:W-:Y:S02]  /*0190*/  CS2R R26, SRZ ;  /* 0x00000000001a7805 */ /* 0x000fe4000001ff00 */
[----:B------:R-:W-:-:S05]  /*01a0*/  IMAD.IADD R8, R2, 0x1, -R9 ;  /* 0x0000000102087824 */ /* 0x000fca00078e0a09 */
[----:B------:R-:W-:Y:S02]  /*01b0*/  ISETP.GT.U32.AND P0, PT, R8, -0x4, PT ;  /* 0xfffffffc0800780c */ /* 0x000fe40003f04070 */
[----:B--2---:R-:W-:-:S04]  /*01c0*/  IADD3 R3, P1, P2, R6, -0x1, R4 ;  /* 0xffffffff06037810 */ /* 0x004fc80007a3e004 */
[----:B------:R-:W-:Y:S02]  /*01d0*/  IADD3.X R4, PT, PT, R7, -0x1, R5, P1, P2 ;  /* 0xffffffff07047810 */ /* 0x000fe40000fe4405 */
[----:B------:R-:W-:-:S05]  /*01e0*/  IADD3 R5, PT, PT, R9, -R2, RZ ;  /* 0x8000000209057210 */ /* 0x000fca0007ffe0ff */
[----:B------:R-:W-:Y:S05]  /*01f0*/  @P0 BRA `(.L_x_3) ;  /* 0x0000000c00c80947 */ /* 0x000fea0003800000 */
[----:B------:R-:W0:Y:S01]  /*0200*/  LDC.64 R18, c[0x0][0x3a0] ;  /* 0x0000e800ff127b82 */ /* 0x000e220000000a00 */
[----:B------:R-:W-:Y:S02]  /*0210*/  LOP3.LUT R6, R5, 0xfffffffc, RZ, 0xc0, !PT ;  /* 0xfffffffc05067812 */ /* 0x000fe400078ec0ff */
[----:B------:R-:W-:-:S03]  /*0220*/  CS2R R26, SRZ ;  /* 0x00000000001a7805 */ /* 0x000fc6000001ff00 */
[----:B------:R-:W-:Y:S02]  /*0230*/  IMAD.MOV R6, RZ, RZ, -R6 ;  /* 0x000000ffff067224 */ /* 0x000fe400078e0a06 */
[----:B------:R-:W1:Y:S05]  /*0240*/  LDC.64 R20, c[0x0][0x3b8] ;  /* 0x0000ee00ff147b82 */ /* 0x000e6a0000000a00 */
.L_x_16:
[----:B--2---:R-:W2:Y:S08]  /*0250*/  LDC.64 R22, c[0x0][0x390] ;  /* 0x0000e400ff167b82 */ /* 0x004eb00000000a00 */
[----:B------:R-:W3:Y:S01]  /*0260*/  LDC.64 R28, c[0x0][0x398] ;  /* 0x0000e600ff1c7b82 */ /* 0x000ee20000000a00 */
[----:B--2---:R-:W-:-:S05]  /*0270*/  IMAD.WIDE R22, R2, 0x4, R22 ;  /* 0x0000000402167825 */ /* 0x004fca00078e0216 */
[----:B------:R-:W0:Y:S02]  /*0280*/  LDG.E R13, desc[UR4][R22.64] ;  /* 0x00000004160d7981 */ /* 0x000e24000c1e1900 */
[----:B0-----:R-:W-:-:S06]  /*0290*/  IMAD.WIDE R8, R13, 0x4, R18 ;  /* 0x000000040d087825 */ /* 0x001fcc00078e0212 */
[----:B------:R-:W2:Y:S01]  /*02a0*/  LDG.E R9, desc[UR4][R8.64] ;  /* 0x0000000408097981 */ /* 0x000ea2000c1e1900 */
[----:B---3--:R-:W-:-:S06]  /*02b0*/  IMAD.WIDE R28, R13, 0x4, R28 ;  /* 0x000000040d1c7825 */ /* 0x008fcc00078e021c */
[----:B------:R0:W5:Y:S01]  /*02c0*/  LDG.E R28, desc[UR4][R28.64] ;  /* 0x000000041c1c7981 */ /* 0x000162000c1e1900 */
[----:B------:R-:W-:Y:S05]  /*02d0*/  YIELD ;  /* 0x0000000000007946 */ /* 0x000fea0003800000 */
[----:B------:R-:W-:Y:S01]  /*02e0*/  BSSY.RECONVERGENT B2, `(.L_x_4) ;  /* 0x000001f000027945 */ /* 0x000fe20003800200 */
[----:B--2---:R-:W-:Y:S02]  /*02f0*/  SHF.R.S32.HI R11, RZ, 0x1f, R9 ;  /* 0x0000001fff0b7819 */ /* 0x004fe40000011409 */
[----:B------:R-:W-:-:S05]  /*0300*/  IADD3 R31, P0, PT, R9, R3, RZ ;  /* 0x00000003091f7210 */ /* 0x000fca0007f1e0ff */
[----:B------:R-:W-:-:S05]  /*0310*/  IMAD.X R10, R11, 0x1, R4, P0 ;  /* 0x000000010b0a7824 */ /* 0x000fca00000e0604 */
[----:B------:R-:W-:-:S04]  /*0320*/  LOP3.LUT R7, R10, R11, RZ, 0xfc, !PT ;  /* 0x0000000b0a077212 */ /* 0x000fc800078efcff */
[----:B------:R-:W-:-:S13]  /*0330*/  ISETP.NE.U32.AND P0, PT, R7, RZ, PT ;  /* 0x000000ff0700720c */ /* 0x000fda0003f05070 */
[----:B0-----:R-:W-:Y:S05]  /*0340*/  @P0 BRA `(.L_x_5) ;  /* 0x0000000000500947 */ /* 0x001fea0003800000 */
[----:B------:R-:W0:Y:S01]  /*0350*/  I2F.U32.RP R7, R9 ;  /* 0x0000000900077306 */ /* 0x000e220000209000 */
[----:B------:R-:W-:Y:S01]  /*0360*/  IMAD.MOV R25, RZ, RZ, -R9 ;  /* 0x000000ffff197224 */ /* 0x000fe200078e0a09 */
[----:B------:R-:W-:-:S06]  /*0370*/  ISETP.NE.U32.AND P2, PT, R9, RZ, PT ;  /* 0x000000ff0900720c */ /* 0x000fcc0003f45070 */
[----:B0-----:R-:W0:Y:S02]  /*0380*/  MUFU.RCP R7, R7 ;  /* 0x0000000700077308 */ /* 0x001e240000001000 */
[----:B0-----:R-:W-:-:S06]  /*0390*/  IADD3 R10, PT, PT, R7, 0xffffffe, RZ ;  /* 0x0ffffffe070a7810 */ /* 0x001fcc0007ffe0ff */
[----:B------:R0:W2:Y:S02]  /*03a0*/  F2I.FTZ.U32.TRUNC.NTZ R11, R10 ;  /* 0x0000000a000b7305 */ /* 0x0000a4000021f000 */
[----:B0-----:R-:W-:Y:S02]  /*03b0*/  IMAD.MOV.U32 R10, RZ, RZ, RZ ;  /* 0x000000ffff0a7224 */ /* 0x001fe400078e00ff */
[----:B--2---:R-:W-:-:S04]  /*03c0*/  IMAD R25, R25, R11, RZ ;  /* 0x0000000b19197224 */ /* 0x004fc800078e02ff */
[----:B------:R-:W-:-:S06]  /*03d0*/  IMAD.HI.U32 R11, R11, R25, R10 ;  /* 0x000000190b0b7227 */ /* 0x000fcc00078e000a */
[----:B------:R-:W-:-:S05]  /*03e0*/  IMAD.HI.U32 R11, R11, R31, RZ ;  /* 0x0000001f0b0b7227 */ /* 0x000fca00078e00ff */
[----:B------:R-:W-:-:S05]  /*03f0*/  IADD3 R8, PT, PT, -R11, RZ, RZ ;  /* 0x000000ff0b087210 */ /* 0x000fca0007ffe1ff */
[----:B------:R-:W-:-:S05]  /*0400*/  IMAD R8, R9, R8, R31 ;  /* 0x0000000809087224 */ /* 0x000fca00078e021f */
[----:B------:R-:W-:-:S13]  /*0410*/  ISETP.GE.U32.AND P0, PT, R8, R9, PT ;  /* 0x000000090800720c */ /* 0x000fda0003f06070 */
[----:B------:R-:W-:Y:S02]  /*0420*/  @P0 IMAD.IADD R8, R8, 0x1, -R9 ;  /* 0x0000000108080824 */ /* 0x000fe400078e0a09 */
[----:B------:R-:W-:-:S03]  /*0430*/  @P0 VIADD R11, R11, 0x1 ;  /* 0x000000010b0b0836 */ /* 0x000fc60000000000 */
[----:B------:R-:W-:-:S13]  /*0440*/  ISETP.GE.U32.AND P1, PT, R8, R9, PT ;  /* 0x000000090800720c */ /* 0x000fda0003f26070 */
[----:B------:R-:W-:Y:S02]  /*0450*/  @P1 IADD3 R11, PT, PT, R11, 0x1, RZ ;  /* 0x000000010b0b1810 */ /* 0x000fe40007ffe0ff */
[----:B------:R-:W-:-:S05]  /*0460*/  @!P2 LOP3.LUT R11, RZ, R9, RZ, 0x33, !PT ;  /* 0x00000009ff0ba212 */ /* 0x000fca00078e33ff */
[----:B------:R-:W-:Y:S01]  /*0470*/  IMAD.MOV.U32 R35, RZ, RZ, R11 ;  /* 0x000000ffff237224 */ /* 0x000fe200078e000b */
[----:B------:R-:W-:Y:S06]  /*0480*/  BRA `(.L_x_6) ;  /* 0x0000000000107947 */ /* 0x000fec0003800000 */
.L_x_5:
[----:B------:R-:W-:Y:S01]  /*0490*/  IMAD.MOV.U32 R7, RZ, RZ, R11 ;  /* 0x000000ffff077224 */ /* 0x000fe200078e000b */
[----:B------:R-:W-:-:S07]  /*04a0*/  MOV R8, 0x4c0 ;  /* 0x000004c000087802 */ /* 0x000fce0000000f00 */
[----:B-1---5:R-:W-:Y:S05]  /*04b0*/  CALL.REL.NOINC `($__internal_0_$__cuda_sm20_div_s64) ;  /* 0x00000018004c7944 */ /* 0x022fea0003c00000 */
[----:B------:R-:W-:-:S07]  /*04c0*/  MOV R35, R10 ;  /* 0x0000000a00237202 */ /* 0x000fce0000000f00 */
.L_x_6:
[----:B------:R-:W-:Y:S05]  /*04d0*/  BSYNC.RECONVERGENT B2 ;  /* 0x0000000000027941 */ /* 0x000fea0003800200 */
.L_x_4:
[----:B-1----:R-:W-:-:S05]  /*04e0*/  IMAD.WIDE R8, R13, 0x8, R20 ;  /* 0x000000080d087825 */ /* 0x002fca00078e0214 */
[----:B------:R-:W2:Y:S01]  /*04f0*/  ATOMG.E.MAX.S64.STRONG.GPU PT, R10, desc[UR4][R8.64], R26 ;  /* 0x8000001a080a79a8 */ /* 0x000ea200091ef704 */
[----:B-----5:R-:W-:Y:S02]  /*0500*/  SHF.R.S32.HI R12, RZ, 0x1f, R28 ;  /* 0x0000001fff0c7819 */ /* 0x020fe4000001141c */
[----:B------:R-:W-:-:S03]  /*0510*/  SHF.R.S32.HI R7, RZ, 0x1f, R35 ;  /* 0x0000001fff077819 */ /* 0x000fc60000011423 */
[-C--:B------:R-:W-:Y:S02]  /*0520*/  IMAD R12, R12, R35.reuse, RZ ;  /* 0x000000230c0c7224 */ /* 0x080fe400078e02ff */
[----:B------:R-:W-:-:S04]  /*0530*/  IMAD.WIDE.U32 R34, R28, R35, RZ ;  /* 0x000000231c227225 */ /* 0x000fc800078e00ff */
[----:B------:R-:W-:-:S04]  /*0540*/  IMAD R7, R28, R7, R12 ;  /* 0x000000071c077224 */ /* 0x000fc800078e020c */
[----:B------:R-:W-:-:S04]  /*0550*/  IMAD.IADD R7, R35, 0x1, R7 ;  /* 0x0000000123077824 */ /* 0x000fc800078e0207 */
[----:B------:R-:W-:Y:S01]  /*0560*/  IMAD R7, R7, 0xc, RZ ;  /* 0x0000000c07077824 */ /* 0x000fe200078e02ff */
[----:B--2---:R-:W-:-:S04]  /*0570*/  ISETP.GT.U32.AND P0, PT, R26, R10, PT ;  /* 0x0000000a1a00720c */ /* 0x004fc80003f04070 */
[----:B------:R-:W-:-:S04]  /*0580*/  ISETP.GT.AND.EX P0, PT, R27, R11, PT, P0 ;  /* 0x0000000b1b00720c */ /* 0x000fc80003f04300 */
[----:B------:R-:W-:Y:S02]  /*0590*/  SEL R10, R26, R10, P0 ;  /* 0x0000000a1a0a7207 */ /* 0x000fe40000000000 */
[----:B------:R-:W-:Y:S02]  /*05a0*/  SEL R11, R27, R11, P0 ;  /* 0x0000000b1b0b7207 */ /* 0x000fe40000000000 */
[----:B------:R-:W0:Y:S01]  /*05b0*/  LDC.64 R26, c[0x0][0x398] ;  /* 0x0000e600ff1a7b82 */ /* 0x000e220000000a00 */
[----:B------:R-:W-:-:S04]  /*05c0*/  IMAD.WIDE.U32 R34, R34, 0xc, R10 ;  /* 0x0000000c22227825 */ /* 0x000fc800078e000a */
[----:B------:R-:W-:Y:S01]  /*05d0*/  IMAD.IADD R39, R35, 0x1, R7 ;  /* 0x0000000123277824 */ /* 0x000fe200078e0207 */
[----:B------:R-:W-:-:S05]  /*05e0*/  MOV R38, R34 ;  /* 0x0000002200267202 */ /* 0x000fca0000000f00 */
[----:B------:R1:W-:Y:S04]  /*05f0*/  REDG.E.MAX.S64.STRONG.GPU desc[UR4][R8.64], R38 ;  /* 0x000000260800798e */ /* 0x0003e8000d12e704 */
[----:B------:R-:W2:Y:S02]  /*0600*/  LDG.E R13, desc[UR4][R22.64+0x4] ;  /* 0x00000404160d7981 */ /* 0x000ea4000c1e1900 */
[----:B--2---:R-:W-:-:S05]  /*0610*/  IMAD.WIDE R10, R13, 0x4, R18 ;  /* 0x000000040d0a7825 */ /* 0x004fca00078e0212 */
[----:B------:R-:W2:Y:S01]  /*0620*/  LDG.E R12, desc[UR4][R10.64] ;  /* 0x000000040a0c7981 */ /* 0x000ea2000c1e1900 */
[----:B0-----:R-:W-:-:S06]  /*0630*/  IMAD.WIDE R26, R13, 0x4, R26 ;  /* 0x000000040d1a7825 */ /* 0x001fcc00078e021a */
[----:B------:R1:W5:Y:S01]  /*0640*/  LDG.E R26, desc[UR4][R26.64] ;  /* 0x000000041a1a7981 */ /* 0x000362000c1e1900 */
[----:B------:R-:W-:Y:S01]  /*0650*/  BSSY.RECONVERGENT B2, `(.L_x_7) ;  /* 0x0000020000027945 */ /* 0x000fe20003800200 */
[----:B--2---:R-:W-:Y:S02]  /*0660*/  SHF.R.S32.HI R25, RZ, 0x1f, R12 ;  /* 0x0000001fff197819 */ /* 0x004fe4000001140c */
[----:B------:R-:W-:-:S05]  /*0670*/  IADD3 R31, P0, PT, R12, R3, RZ ;  /* 0x000000030c1f7210 */ /* 0x000fca0007f1e0ff */
[----:B------:R-:W-:-:S05]  /*0680*/  IMAD.X R10, R25, 0x1, R4, P0 ;  /* 0x00000001190a7824 */ /* 0x000fca00000e0604 */
[----:B------:R-:W-:-:S04]  /*0690*/  LOP3.LUT R7, R10, R25, RZ, 0xfc, !PT ;  /* 0x000000190a077212 */ /* 0x000fc800078efcff */
[----:B------:R-:W-:-:S13]  /*06a0*/  ISETP.NE.U32.AND P0, PT, R7, RZ, PT ;  /* 0x000000ff0700720c */ /* 0x000fda0003f05070 */
[----:B-1----:R-:W-:Y:S05]  /*06b0*/  @P0 BRA `(.L_x_8) ;  /* 0x0000000000500947 */ /* 0x002fea0003800000 */
[----:B------:R-:W0:Y:S01]  /*06c0*/  I2F.U32.RP R7, R12 ;  /* 0x0000000c00077306 */ /* 0x000e220000209000 */
[----:B------:R-:W-:Y:S02]  /*06d0*/  IADD3 R11, PT, PT, RZ, -R12, RZ ;  /* 0x8000000cff0b7210 */ /* 0x000fe40007ffe0ff */
[----:B------:R-:W-:-:S05]  /*06e0*/  ISETP.NE.U32.AND P2, PT, R12, RZ, PT ;  /* 0x000000ff0c00720c */ /* 0x000fca0003f45070 */
[----:B0-----:R-:W0:Y:S02]  /*06f0*/  MUFU.RCP R7, R7 ;  /* 0x0000000700077308 */ /* 0x001e240000001000 */
[----:B0-----:R-:W-:-:S06]  /*0700*/  VIADD R8, R7, 0xffffffe ;  /* 0x0ffffffe07087836 */ /* 0x001fcc0000000000 */
[----:B------:R0:W1:Y:S02]  /*0710*/  F2I.FTZ.U32.TRUNC.NTZ R9, R8 ;  /* 0x0000000800097305 */ /* 0x000064000021f000 */
[----:B0-----:R-:W-:Y:S02]  /*0720*/  IMAD.MOV.U32 R8, RZ, RZ, RZ ;  /* 0x000000ffff087224 */ /* 0x001fe400078e00ff */
[----:B-1----:R-:W-:-:S04]  /*0730*/  IMAD R11, R11, R9, RZ ;  /* 0x000000090b0b7224 */ /* 0x002fc800078e02ff */
[----:B------:R-:W-:-:S06]  /*0740*/  IMAD.HI.U32 R10, R9, R11, R8 ;  /* 0x0000000b090a7227 */ /* 0x000fcc00078e0008 */
[----:B------:R-:W-:-:S04]  /*0750*/  IMAD.HI.U32 R10, R10, R31, RZ ;  /* 0x0000001f0a0a7227 */ /* 0x000fc800078e00ff */
[----:B------:R-:W-:-:S04]  /*0760*/  IMAD.MOV R9, RZ, RZ, -R10 ;  /* 0x000000ffff097224 */ /* 0x000fc800078e0a0a */
[----:B------:R-:W-:-:S05]  /*0770*/  IMAD R31, R12, R9, R31 ;  /* 0x000000090c1f7224 */ /* 0x000fca00078e021f */
[----:B------:R-:W-:-:S13]  /*0780*/  ISETP.GE.U32.AND P0, PT, R31, R12, PT ;  /* 0x0000000c1f00720c */ /* 0x000fda0003f06070 */
[----:B------:R-:W-:Y:S01]  /*0790*/  @P0 IADD3 R31, PT, PT, -R12, R31, RZ ;  /* 0x0000001f0c1f0210 */ /* 0x000fe20007ffe1ff */
[----:B------:R-:W-:-:S03]  /*07a0*/  @P0 VIADD R10, R10, 0x1 ;  /* 0x000000010a0a0836 */ /* 0x000fc60000000000 */
[----:B------:R-:W-:-:S13]  /*07b0*/  ISETP.GE.U32.AND P1, PT, R31, R12, PT ;  /* 0x0000000c1f00720c */ /* 0x000fda0003f26070 */
[----:B------:R-:W-:Y:S01]  /*07c0*/  @P1 VIADD R10, R10, 0x1 ;  /* 0x000000010a0a1836 */ /* 0x000fe20000000000 */
[----:B------:R-:W-:-:S04]  /*07d0*/  @!P2 LOP3.LUT R10, RZ, R12, RZ, 0x33, !PT ;  /* 0x0000000cff0aa212 */ /* 0x000fc800078e33ff */
[----:B------:R-:W-:Y:S01]  /*07e0*/  MOV R7, R10 ;  /* 0x0000000a00077202 */ /* 0x000fe20000000f00 */
[----:B------:R-:W-:Y:S06]  /*07f0*/  BRA `(.L_x_9) ;  /* 0x0000000000147947 */ /* 0x000fec0003800000 */
.L_x_8:
[----:B------:R-:W-:Y:S01]  /*0800*/  IMAD.MOV.U32 R9, RZ, RZ, R12 ;  /* 0x000000ffff097224 */ /* 0x000fe200078e000c */
[----:B------:R-:W-:Y:S01]  /*0810*/  MOV R8, 0x840 ;  /* 0x0000084000087802 */ /* 0x000fe20000000f00 */
[----:B------:R-:W-:-:S07]  /*0820*/  IMAD.MOV.U32 R7, RZ, RZ, R25 ;  /* 0x000000ffff077224 */ /* 0x000fce00078e0019 */
[----:B-----5:R-:W-:Y:S05]  /*0830*/  CALL.REL.NOINC `($__internal_0_$__cuda_sm20_div_s64) ;  /* 0x00000014006c7944 */ /* 0x020fea0003c00000 */
[----:B------:R-:W-:-:S07]  /*0840*/  MOV R7, R10 ;  /* 0x0000000a00077202 */ /* 0x000fce0000000f00 */
.L_x_9:
[----:B------:R-:W-:Y:S05]  /*0850*/  BSYNC.RECONVERGENT B2 ;  /* 0x0000000000027941 */ /* 0x000fea0003800200 */
.L_x_7:
[----:B------:R-:W-:Y:S02]  /*0860*/  IMAD.MOV.U32 R10, RZ, RZ, R34 ;  /* 0x000000ffff0a7224 */ /* 0x000fe400078e0022 */
[----:B------:R-:W-:Y:S02]  /*0870*/  IMAD.MOV.U32 R11, RZ, RZ, R39 ;  /* 0x000000ffff0b7224 */ /* 0x000fe400078e0027 */
[----:B------:R-:W-:-:S05]  /*0880*/  IMAD.WIDE R8, R13, 0x8, R20 ;  /* 0x000000080d087825 */ /* 0x000fca00078e0214 */
[----:B------:R-:W2:Y:S01]  /*0890*/  ATOMG.E.MAX.S64.STRONG.GPU PT, R10, desc[UR4][R8.64], R10 ;  /* 0x8000000a080a79a8 */ /* 0x000ea200091ef704 */
[----:B-----5:R-:W-:Y:S02]  /*08a0*/  SHF.R.S32.HI R12, RZ, 0x1f, R26 ;  /* 0x0000001fff0c7819 */ /* 0x020fe4000001141a */
[----:B------:R-:W-:-:S03]  /*08b0*/  SHF.R.S32.HI R25, RZ, 0x1f, R7 ;  /* 0x0000001fff197819 */ /* 0x000fc60000011407 */
[-C--:B------:R-:W-:Y:S02]  /*08c0*/  IMAD R24, R12, R7.reuse, RZ ;  /* 0x000000070c187224 */ /* 0x080fe400078e02ff */
[----:B------:R-:W-:-:S04]  /*08d0*/  IMAD.WIDE.U32 R12, R26, R7, RZ ;  /* 0x000000071a0c7225 */ /* 0x000fc800078e00ff */
[----:B------:R-:W-:Y:S02]  /*08e0*/  IMAD R7, R26, R25, R24 ;  /* 0x000000191a077224 */ /* 0x000fe400078e0218 */
[----:B------:R-:W0:Y:S03]  /*08f0*/  LDC.64 R26, c[0x0][0x398] ;  /* 0x0000e600ff1a7b82 */ /* 0x000e260000000a00 */
[----:B------:R-:W-:-:S05]  /*0900*/  IADD3 R7, PT, PT, R13, R7, RZ ;  /* 0x000000070d077210 */ /* 0x000fca0007ffe0ff */
[----:B------:R-:W-:Y:S01]  /*0910*/  IMAD R7, R7, 0xc, RZ ;  /* 0x0000000c07077824 */ /* 0x000fe200078e02ff */
[----:B--2---:R-:W-:-:S04]  /*0920*/  ISETP.GT.U32.AND P0, PT, R34, R10, PT ;  /* 0x0000000a2200720c */ /* 0x004fc80003f04070 */
[----:B------:R-:W-:-:S04]  /*0930*/  ISETP.GT.AND.EX P0, PT, R39, R11, PT, P0 ;  /* 0x0000000b2700720c */ /* 0x000fc80003f04300 */
[----:B------:R-:W-:Y:S02]  /*0940*/  SEL R34, R34, R10, P0 ;  /* 0x0000000a22227207 */ /* 0x000fe40000000000 */
[----:B------:R-:W-:-:S03]  /*0950*/  SEL R35, R39, R11, P0 ;  /* 0x0000000b27237207 */ /* 0x000fc60000000000 */
[----:B------:R-:W-:-:S04]  /*0960*/  IMAD.WIDE.U32 R34, R12, 0xc, R34 ;  /* 0x0000000c0c227825 */ /* 0x000fc800078e0022 */
[----:B------:R-:W-:Y:S02]  /*0970*/  IMAD.IADD R39, R35, 0x1, R7 ;  /* 0x0000000123277824 */ /* 0x000fe400078e0207 */
[----:B------:R-:W-:-:S05]  /*0980*/  IMAD.MOV.U32 R38, RZ, RZ, R34 ;  /* 0x000000ffff267224 */ /* 0x000fca00078e0022 */
        /* <DEDUP_REMOVED lines=8> */
[----:B------:R-:W-:-:S04]  /*0a10*/  IADD3 R31, P0, PT, R12, R3, RZ ;  /* 0x000000030c1f7210 */ /* 0x000fc80007f1e0ff */
[----:B------:R-:W-:-:S04]  /*0a20*/  IADD3.X R10, PT, PT, R25, R4, RZ, P0, !PT ;  /* 0x00000004190a7210 */ /* 0x000fc800007fe4ff */
[----:B------:R-:W-:-:S04]  /*0a30*/  LOP3.LUT R7, R10, R25, RZ, 0xfc, !PT ;  /* 0x000000190a077212 */ /* 0x000fc800078efcff */
[----:B------:R-:W-:-:S13]  /*0a40*/  ISETP.NE.U32.AND P0, PT, R7, RZ, PT ;  /* 0x000000ff0700720c */ /* 0x000fda0003f05070 */
[----:B-1----:R-:W-:Y:S05]  /*0a50*/  @P0 BRA `(.L_x_11) ;  /* 0x0000000000500947 */ /* 0x002fea0003800000 */
[----:B------:R-:W0:Y:S01]  /*0a60*/  I2F.U32.RP R7, R12 ;  /* 0x0000000c00077306 */ /* 0x000e220000209000 */
[----:B------:R-:W-:Y:S01]  /*0a70*/  IMAD.MOV R11, RZ, RZ, -R12 ;  /* 0x000000ffff0b7224 */ /* 0x000fe200078e0a0c */
[----:B------:R-:W-:-:S06]  /*0a80*/  ISETP.NE.U32.AND P2, PT, R12, RZ, PT ;  /* 0x000000ff0c00720c */ /* 0x000fcc0003f45070 */
[----:B0-----:R-:W0:Y:S02]  /*0a90*/  MUFU.RCP R7, R7 ;  /* 0x0000000700077308 */ /* 0x001e240000001000 */
[----:B0-----:R-:W-:-:S06]  /*0aa0*/  VIADD R8, R7, 0xffffffe ;  /* 0x0ffffffe07087836 */ /* 0x001fcc0000000000 */
[----:B------:R0:W1:Y:S02]  /*0ab0*/  F2I.FTZ.U32.TRUNC.NTZ R9, R8 ;  /* 0x0000000800097305 */ /* 0x000064000021f000 */
[----:B0-----:R-:W-:Y:S02]  /*0ac0*/  HFMA2 R8, -RZ, RZ, 0, 0 ;  /* 0x00000000ff087431 */ /* 0x001fe400000001ff */
[----:B-1----:R-:W-:-:S04]  /*0ad0*/  IMAD R11, R11, R9, RZ ;  /* 0x000000090b0b7224 */ /* 0x002fc800078e02ff */
[----:B------:R-:W-:-:S06]  /*0ae0*/  IMAD.HI.U32 R10, R9, R11, R8 ;  /* 0x0000000b090a7227 */ /* 0x000fcc00078e0008 */
[----:B------:R-:W-:-:S04]  /*0af0*/  IMAD.HI.U32 R10, R10, R31, RZ ;  /* 0x0000001f0a0a7227 */ /* 0x000fc800078e00ff */
[----:B------:R-:W-:-:S04]  /*0b00*/  IMAD.MOV R9, RZ, RZ, -R10 ;  /* 0x000000ffff097224 */ /* 0x000fc800078e0a0a */
[----:B------:R-:W-:-:S05]  /*0b10*/  IMAD R31, R12, R9, R31 ;  /* 0x000000090c1f7224 */ /* 0x000fca00078e021f */
[----:B------:R-:W-:-:S13]  /*0b20*/  ISETP.GE.U32.AND P0, PT, R31, R12, PT ;  /* 0x0000000c1f00720c */ /* 0x000fda0003f06070 */
[----:B------:R-:W-:Y:S01]  /*0b30*/  @P0 IMAD.IADD R31, R31, 0x1, -R12 ;  /* 0x000000011f1f0824 */ /* 0x000fe200078e0a0c */
[----:B------:R-:W-:-:S04]  /*0b40*/  @P0 IADD3 R10, PT, PT, R10, 0x1, RZ ;  /* 0x000000010a0a0810 */ /* 0x000fc80007ffe0ff */
[----:B------:R-:W-:-:S13]  /*0b50*/  ISETP.GE.U32.AND P1, PT, R31, R12, PT ;  /* 0x0000000c1f00720c */ /* 0x000fda0003f26070 */
[----:B------:R-:W-:Y:S01]  /*0b60*/  @P1 VIADD R10, R10, 0x1 ;  /* 0x000000010a0a1836 */ /* 0x000fe20000000000 */
[----:B------:R-:W-:-:S05]  /*0b70*/  @!P2 LOP3.LUT R10, RZ, R12, RZ, 0x33, !PT ;  /* 0x0000000cff0aa212 */ /* 0x000fca00078e33ff */
[----:B------:R-:W-:Y:S01]  /*0b80*/  IMAD.MOV.U32 R7, RZ, RZ, R10 ;  /* 0x000000ffff077224 */ /* 0x000fe200078e000a */
[----:B------:R-:W-:Y:S06]  /*0b90*/  BRA `(.L_x_12) ;  /* 0x0000000000147947 */ /* 0x000fec0003800000 */
.L_x_11:
[----:B------:R-:W-:Y:S01]  /*0ba0*/  MOV R9, R12 ;  /* 0x0000000c00097202 */ /* 0x000fe20000000f00 */
[----:B------:R-:W-:Y:S01]  /*0bb0*/  IMAD.MOV.U32 R7, RZ, RZ, R25 ;  /* 0x000000ffff077224 */ /* 0x000fe200078e0019 */
[----:B------:R-:W-:-:S07]  /*0bc0*/  MOV R8, 0xbe0 ;  /* 0x00000be000087802 */ /* 0x000fce0000000f00 */
[----:B-----5:R-:W-:Y:S05]  /*0bd0*/  CALL.REL.NOINC `($__internal_0_$__cuda_sm20_div_s64) ;  /* 0x0000001000847944 */ /* 0x020fea0003c00000 */
[----:B------:R-:W-:-:S07]  /*0be0*/  IMAD.MOV.U32 R7, RZ, RZ, R10 ;  /* 0x000000ffff077224 */ /* 0x000fce00078e000a */
.L_x_12:
[----:B------:R-:W-:Y:S05]  /*0bf0*/  BSYNC.RECONVERGENT B2 ;  /* 0x0000000000027941 */ /* 0x000fea0003800200 */
.L_x_10:
[----:B------:R-:W-:Y:S01]  /*0c00*/  MOV R10, R34 ;  /* 0x00000022000a7202 */ /* 0x000fe20000000f00 */
[----:B------:R-:W-:Y:S02]  /*0c10*/  IMAD.MOV.U32 R11, RZ, RZ, R39 ;  /* 0x000000ffff0b7224 */ /* 0x000fe400078e0027 */
[----:B------:R-:W-:-:S05]  /*0c20*/  IMAD.WIDE R8, R13, 0x8, R20 ;  /* 0x000000080d087825 */ /* 0x000fca00078e0214 */
        /* <DEDUP_REMOVED lines=14> */
[----:B------:R-:W-:Y:S01]  /*0d10*/  IMAD.MOV.U32 R34, RZ, RZ, R26 ;  /* 0x000000ffff227224 */ /* 0x000fe200078e001a */
[----:B------:R-:W-:-:S05]  /*0d20*/  IADD3 R35, PT, PT, R27, R7, RZ ;  /* 0x000000071b237210 */ /* 0x000fca0007ffe0ff */
[----:B------:R1:W-:Y:S04]  /*0d30*/  REDG.E.MAX.S64.STRONG.GPU desc[UR4][R8.64], R34 ;  /* 0x000000220800798e */ /* 0x0003e8000d12e704 */
[----:B------:R-:W2:Y:S02]  /*0d40*/  LDG.E R23, desc[UR4][R22.64+0xc] ;  /* 0x00000c0416177981 */ /* 0x000ea4000c1e1900 */
[----:B--2---:R-:W-:-:S05]  /*0d50*/  IMAD.WIDE R24, R23, 0x4, R18 ;  /* 0x0000000417187825 */ /* 0x004fca00078e0212 */
[----:B------:R-:W2:Y:S01]  /*0d60*/  LDG.E R12, desc[UR4][R24.64] ;  /* 0x00000004180c7981 */ /* 0x000ea2000c1e1900 */
[----:B0-----:R-:W-:-:S05]  /*0d70*/  IMAD.WIDE R10, R23, 0x4, R10 ;  /* 0x00000004170a7825 */ /* 0x001fca00078e020a */
[----:B------:R0:W5:Y:S01]  /*0d80*/  LDG.E R13, desc[UR4][R10.64] ;  /* 0x000000040a0d7981 */ /* 0x000162000c1e1900 */
[----:B------:R-:W-:Y:S01]  /*0d90*/  BSSY.RECONVERGENT B2, `(.L_x_13) ;  /* 0x0000020000027945 */ /* 0x000fe20003800200 */
[----:B--2---:R-:W-:Y:S02]  /*0da0*/  SHF.R.S32.HI R29, RZ, 0x1f, R12 ;  /* 0x0000001fff1d7819 */ /* 0x004fe4000001140c */
[----:B------:R-:W-:-:S05]  /*0db0*/  IADD3 R31, P0, PT, R12, R3, RZ ;  /* 0x000000030c1f7210 */ /* 0x000fca0007f1e0ff */
[----:B0-----:R-:W-:-:S05]  /*0dc0*/  IMAD.X R10, R29, 0x1, R4, P0 ;  /* 0x000000011d0a7824 */ /* 0x001fca00000e0604 */
[----:B------:R-:W-:-:S04]  /*0dd0*/  LOP3.LUT R7, R10, R29, RZ, 0xfc, !PT ;  /* 0x0000001d0a077212 */ /* 0x000fc800078efcff */
[----:B------:R-:W-:-:S13]  /*0de0*/  ISETP.NE.U32.AND P0, PT, R7, RZ, PT ;  /* 0x000000ff0700720c */ /* 0x000fda0003f05070 */
[----:B-1----:R-:W-:Y:S05]  /*0df0*/  @P0 BRA `(.L_x_14) ;  /* 0x0000000000500947 */ /* 0x002fea0003800000 */
[----:B------:R-:W0:Y:S01]  /*0e00*/  I2F.U32.RP R7, R12 ;  /* 0x0000000c00077306 */ /* 0x000e220000209000 */
[----:B------:R-:W-:Y:S01]  /*0e10*/  IMAD.MOV R11, RZ, RZ, -R12 ;  /* 0x000000ffff0b7224 */ /* 0x000fe200078e0a0c */
[----:B------:R-:W-:-:S06]  /*0e20*/  ISETP.NE.U32.AND P2, PT, R12, RZ, PT ;  /* 0x000000ff0c00720c */ /* 0x000fcc0003f45070 */
[----:B0-----:R-:W0:Y:S02]  /*0e30*/  MUFU.RCP R7, R7 ;  /* 0x0000000700077308 */ /* 0x001e240000001000 */
[----:B0-----:R-:W-:-:S06]  /*0e40*/  IADD3 R8, PT, PT, R7, 0xffffffe, RZ ;  /* 0x0ffffffe07087810 */ /* 0x001fcc0007ffe0ff */
[----:B------:R0:W1:Y:S02]  /*0e50*/  F2I.FTZ.U32.TRUNC.NTZ R9, R8 ;  /* 0x0000000800097305 */ /* 0x000064000021f000 */
[----:B0-----:R-:W-:Y:S02]  /*0e60*/  IMAD.MOV.U32 R8, RZ, RZ, RZ ;  /* 0x000000ffff087224 */ /* 0x001fe400078e00ff */
[----:B-1----:R-:W-:-:S04]  /*0e70*/  IMAD R11, R11, R9, RZ ;  /* 0x000000090b0b7224 */ /* 0x002fc800078e02ff */
        /* <DEDUP_REMOVED lines=12> */
.L_x_14:
[----:B------:R-:W-:Y:S01]  /*0f40*/  IMAD.MOV.U32 R9, RZ, RZ, R12 ;  /* 0x000000ffff097224 */ /* 0x000fe200078e000c */
[----:B------:R-:W-:Y:S02]  /*0f50*/  MOV R7, R29 ;  /* 0x0000001d00077202 */ /* 0x000fe40000000f00 */
[----:B------:R-:W-:-:S07]  /*0f60*/  MOV R8, 0xf80 ;  /* 0x00000f8000087802 */ /* 0x000fce0000000f00 */
[----:B-----5:R-:W-:Y:S05]  /*0f70*/  CALL.REL.NOINC `($__internal_0_$__cuda_sm20_div_s64) ;  /* 0x0000000c009c7944 */ /* 0x020fea0003c00000 */
[----:B------:R-:W-:-:S07]  /*0f80*/  IMAD.MOV.U32 R22, RZ, RZ, R10 ;  /* 0x000000ffff167224 */ /* 0x000fce00078e000a */
.L_x_15:
[----:B------:R-:W-:Y:S05]  /*0f90*/  BSYNC.RECONVERGENT B2 ;  /* 0x0000000000027941 */ /* 0x000fea0003800200 */
.L_x_13:
[----:B------:R-:W-:Y:S01]  /*0fa0*/  IMAD.MOV.U32 R10, RZ, RZ, R26 ;  /* 0x000000ffff0a7224 */ /* 0x000fe200078e001a */
[----:B------:R-:W-:Y:S01]  /*0fb0*/  MOV R11, R35 ;  /* 0x00000023000b7202 */ /* 0x000fe20000000f00 */
[----:B------:R-:W-:-:S05]  /*0fc0*/  IMAD.WIDE R8, R23, 0x8, R20 ;  /* 0x0000000817087825 */ /* 0x000fca00078e0214 */
[----:B------:R-:W2:Y:S01]  /*0fd0*/  ATOMG.E.MAX.S64.STRONG.GPU PT, R10, desc[UR4][R8.64], R10 ;  /* 0x8000000a080a79a8 */ /* 0x000ea200091ef704 */
[----:B-----5:R-:W-:Y:S02]  /*0fe0*/  SHF.R.S32.HI R7, RZ, 0x1f, R13 ;  /* 0x0000001fff077819 */ /* 0x020fe4000001140d */
[----:B------:R-:W-:-:S03]  /*0ff0*/  SHF.R.S32.HI R12, RZ, 0x1f, R22 ;  /* 0x0000001fff0c7819 */ /* 0x000fc60000011416 */
[-C--:B------:R-:W-:Y:S02]  /*1000*/  IMAD R7, R7, R22.reuse, RZ ;  /* 0x0000001607077224 */ /* 0x080fe400078e02ff */
[----:B------:R-:W-:-:S04]  /*1010*/  IMAD.WIDE.U32 R22, R13, R22, RZ ;  /* 0x000000160d167225 */ /* 0x000fc800078e00ff */
[----:B------:R-:W-:Y:S02]  /*1020*/  IMAD R7, R13, R12, R7 ;  /* 0x0000000c0d077224 */ /* 0x000fe400078e0207 */
[----:B------:R-:W-:Y:S02]  /*1030*/  VIADD R6, R6, 0x4 ;  /* 0x0000000406067836 */ /* 0x000fe40000000000 */
[----:B------:R-:W-:-:S04]  /*1040*/  IMAD.IADD R7, R23, 0x1, R7 ;  /* 0x0000000117077824 */ /* 0x000fc800078e0207 */
[----:B------:R-:W-:Y:S01]  /*1050*/  IMAD R7, R7, 0xc, RZ ;  /* 0x0000000c07077824 */ /* 0x000fe200078e02ff */
[----:B------:R-:W-:Y:S02]  /*1060*/  IADD3 R2, PT, PT, R2, 0x4, RZ ;  /* 0x0000000402027810 */ /* 0x000fe40007ffe0ff */
[----:B--2---:R-:W-:-:S04]  /*1070*/  ISETP.GT.U32.AND P0, PT, R26, R10, PT ;  /* 0x0000000a1a00720c */ /* 0x004fc80003f04070 */
[----:B------:R-:W-:-:S04]  /*1080*/  ISETP.GT.AND.EX P0, PT, R35, R11, PT, P0 ;  /* 0x0000000b2300720c */ /* 0x000fc80003f04300 */
[----:B------:R-:W-:Y:S02]  /*1090*/  SEL R26, R26, R10, P0 ;  /* 0x0000000a1a1a7207 */ /* 0x000fe40000000000 */
[----:B------:R-:W-:Y:S02]  /*10a0*/  SEL R27, R35, R11, P0 ;  /* 0x0000000b231b7207 */ /* 0x000fe40000000000 */
[----:B------:R-:W-:Y:S01]  /*10b0*/  ISETP.NE.AND P0, PT, R6, RZ, PT ;  /* 0x000000ff0600720c */ /* 0x000fe20003f05270 */
[----:B------:R-:W-:-:S04]  /*10c0*/  IMAD.WIDE.U32 R26, R22, 0xc, R26 ;  /* 0x0000000c161a7825 */ /* 0x000fc800078e001a */
[----:B------:R-:W-:Y:S01]  /*10d0*/  IMAD.IADD R27, R27, 0x1, R7 ;  /* 0x000000011b1b7824 */ /* 0x000fe200078e0207 */
[----:B------:R-:W-:-:S03]  /*10e0*/  MOV R10, R26 ;  /* 0x0000001a000a7202 */ /* 0x000fc60000000f00 */
[----:B------:R-:W-:-:S05]  /*10f0*/  IMAD.MOV.U32 R11, RZ, RZ, R27 ;  /* 0x000000ffff0b7224 */ /* 0x000fca00078e001b */
[----:B------:R2:W-:Y:S01]  /*1100*/  REDG.E.MAX.S64.STRONG.GPU desc[UR4][R8.64], R10 ;  /* 0x0000000a0800798e */ /* 0x0005e2000d12e704 */
[----:B------:R-:W-:Y:S05]  /*1110*/  @P0 BRA `(.L_x_16) ;  /* 0xfffffff0004c0947 */ /* 0x000fea000383ffff */
.L_x_3:
[----:B------:R-:W-:Y:S05]  /*1120*/  BSYNC B1 ;  /* 0x0000000000017941 */ /* 0x000fea0003800000 */
.L_x_2:
[----:B------:R-:W-:-:S13]  /*1130*/  LOP3.LUT P0, R6, R5, 0x3, RZ, 0xc0, !PT ;  /* 0x0000000305067812 */ /* 0x000fda000780c0ff */
[----:B------:R-:W-:Y:S05]  /*1140*/  @!P0 BRA `(.L_x_1) ;  /* 0x0000000800f48947 */ /* 0x000fea0003800000 */
[----:B------:R-:W-:Y:S01]  /*1150*/  ISETP.NE.AND P0, PT, R6, 0x1, PT ;  /* 0x000000010600780c */ /* 0x000fe20003f05270 */
[----:B------:R-:W-:-:S12]  /*1160*/  BSSY.RECONVERGENT B1, `(.L_x_17) ;  /* 0x000007a000017945 */ /* 0x000fd80003800200 */
[----:B------:R-:W-:Y:S05]  /*1170*/  @!P0 BRA `(.L_x_18) ;  /* 0x0000000400e08947 */ /* 0x000fea0003800000 */
[----:B------:R-:W0:Y:S08]  /*1180*/  LDC.64 R18, c[0x0][0x390] ;  /* 0x0000e400ff127b82 */ /* 0x000e300000000a00 */
[----:B--2---:R-:W1:Y:S08]  /*1190*/  LDC.64 R8, c[0x0][0x3a0] ;  /* 0x0000e800ff087b82 */ /* 0x004e700000000a00 */
[----:B------:R-:W2:Y:S01]  /*11a0*/  LDC.64 R6, c[0x0][0x398] ;  /* 0x0000e600ff067b82 */ /* 0x000ea20000000a00 */
[----:B0-----:R-:W-:-:S05]  /*11b0*/  IMAD.WIDE R18, R2, 0x4, R18 ;  /* 0x0000000402127825 */ /* 0x001fca00078e0212 */
[----:B------:R-:W1:Y:S02]  /*11c0*/  LDG.E R13, desc[UR4][R18.64] ;  /* 0x00000004120d7981 */ /* 0x000e64000c1e1900 */
[----:B-1----:R-:W-:-:S06]  /*11d0*/  IMAD.WIDE R8, R13, 0x4, R8 ;  /* 0x000000040d087825 */ /* 0x002fcc00078e0208 */
[----:B------:R-:W3:Y:S01]  /*11e0*/  LDG.E R9, desc[UR4][R8.64] ;  /* 0x0000000408097981 */ /* 0x000ee2000c1e1900 */
[----:B--2---:R-:W-:-:S06]  /*11f0*/  IMAD.WIDE R6, R13, 0x4, R6 ;  /* 0x000000040d067825 */ /* 0x004fcc00078e0206 */
[----:B------:R3:W5:Y:S01]  /*1200*/  LDG.E R6, desc[UR4][R6.64] ;  /* 0x0000000406067981 */ /* 0x000762000c1e1900 */
[----:B------:R-:W-:Y:S01]  /*1210*/  BSSY.RECONVERGENT B2, `(.L_x_19) ;  /* 0x000001f000027945 */ /* 0x000fe20003800200 */
[----:B---3--:R-:W-:Y:S02]  /*1220*/  SHF.R.S32.HI R7, RZ, 0x1f, R9 ;  /* 0x0000001fff077819 */ /* 0x008fe40000011409 */
[----:B------:R-:W-:-:S05]  /*1230*/  IADD3 R31, P0, PT, R9, R3, RZ ;  /* 0x00000003091f7210 */ /* 0x000fca0007f1e0ff */
[----:B------:R-:W-:-:S05]  /*1240*/  IMAD.X R12, R7, 0x1, R4, P0 ;  /* 0x00000001070c7824 */ /* 0x000fca00000e0604 */
[----:B------:R-:W-:-:S04]  /*1250*/  LOP3.LUT R10, R12, R7, RZ, 0xfc, !PT ;  /* 0x000000070c0a7212 */ /* 0x000fc800078efcff */
[----:B------:R-:W-:-:S13]  /*1260*/  ISETP.NE.U32.AND P0, PT, R10, RZ, PT ;  /* 0x000000ff0a00720c */ /* 0x000fda0003f05070 */
[----:B------:R-:W-:Y:S05]  /*1270*/  @P0 BRA `(.L_x_20) ;  /* 0x0000000000500947 */ /* 0x000fea0003800000 */
        /* <DEDUP_REMOVED lines=20> */
.L_x_20:
[----:B------:R-:W-:Y:S01]  /*13c0*/  IMAD.MOV.U32 R10, RZ, RZ, R12 ;  /* 0x000000ffff0a7224 */ /* 0x000fe200078e000c */
[----:B------:R-:W-:-:S07]  /*13d0*/  MOV R8, 0x13f0 ;  /* 0x000013f000087802 */ /* 0x000fce0000000f00 */
[----:B-----5:R-:W-:Y:S05]  /*13e0*/  CALL.REL.NOINC `($__internal_0_$__cuda_sm20_div_s64) ;  /* 0x0000000800807944 */ /* 0x020fea0003c00000 */
[----:B------:R-:W-:-:S07]  /*13f0*/  IMAD.MOV.U32 R21, RZ, RZ, R10 ;  /* 0x000000ffff157224 */ /* 0x000fce00078e000a */
.L_x_21:
[----:B------:R-:W-:Y:S05]  /*1400*/  BSYNC.RECONVERGENT B2 ;  /* 0x0000000000027941 */ /* 0x000fea0003800200 */
.L_x_19:
[----:B------:R-:W0:Y:S02]  /*1410*/  LDC.64 R8, c[0x0][0x3b8] ;  /* 0x0000ee00ff087b82 */ /* 0x000e240000000a00 */
[----:B0-----:R-:W-:-:S05]  /*1420*/  IMAD.WIDE R8, R13, 0x8, R8 ;  /* 0x000000080d087825 */ /* 0x001fca00078e0208 */
[----:B------:R-:W2:Y:S01]  /*1430*/  ATOMG.E.MAX.S64.STRONG.GPU PT, R10, desc[UR4][R8.64], R26 ;  /* 0x8000001a080a79a8 */ /* 0x000ea200091ef704 */
[----:B-----5:R-:W-:Y:S02]  /*1440*/  SHF.R.S32.HI R12, RZ, 0x1f, R6 ;  /* 0x0000001fff0c7819 */ /* 0x020fe40000011406 */
[----:B------:R-:W-:-:S03]  /*1450*/  SHF.R.S32.HI R7, RZ, 0x1f, R21 ;  /* 0x0000001fff077819 */ /* 0x000fc60000011415 */
[-C--:B------:R-:W-:Y:S02]  /*1460*/  IMAD R12, R12, R21.reuse, RZ ;  /* 0x000000150c0c7224 */ /* 0x080fe400078e02ff */
[----:B------:R-:W-:-:S04]  /*1470*/  IMAD.WIDE.U32 R20, R6, R21, RZ ;  /* 0x0000001506147225 */ /* 0x000fc800078e00ff */
[----:B------:R-:W-:-:S05]  /*1480*/  IMAD R7, R6, R7, R12 ;  /* 0x0000000706077224 */ /* 0x000fca00078e020c */
[----:B------:R-:W-:-:S05]  /*1490*/  IADD3 R12, PT, PT, R21, R7, RZ ;  /* 0x00000007150c7210 */ /* 0x000fca0007ffe0ff */
[----:B------:R-:W-:Y:S01]  /*14a0*/  IMAD R23, R12, 0xc, RZ ;  /* 0x0000000c0c177824 */ /* 0x000fe200078e02ff */
[----:B--2---:R-:W-:-:S04]  /*14b0*/  ISETP.GT.U32.AND P0, PT, R26, R10, PT ;  /* 0x0000000a1a00720c */ /* 0x004fc80003f04070 */
[----:B------:R-:W-:-:S04]  /*14c0*/  ISETP.GT.AND.EX P0, PT, R27, R11, PT, P0 ;  /* 0x0000000b1b00720c */ /* 0x000fc80003f04300 */
[----:B------:R-:W-:Y:S02]  /*14d0*/  SEL R6, R26, R10, P0 ;  /* 0x0000000a1a067207 */ /* 0x000fe40000000000 */
[----:B------:R-:W-:Y:S02]  /*14e0*/  SEL R7, R27, R11, P0 ;  /* 0x0000000b1b077207 */ /* 0x000fe40000000000 */
[----:B------:R-:W0:Y:S01]  /*14f0*/  LDC.64 R10, c[0x0][0x3a0] ;  /* 0x0000e800ff0a7b82 */ /* 0x000e220000000a00 */
[----:B------:R-:W-:-:S04]  /*1500*/  IMAD.WIDE.U32 R20, R20, 0xc, R6 ;  /* 0x0000000c14147825 */ /* 0x000fc800078e0006 */
[----:B------:R-:W-:-:S03]  /*1510*/  IMAD.IADD R23, R21, 0x1, R23 ;  /* 0x0000000115177824 */ /* 0x000fc600078e0217 */
[----:B------:R-:W1:Y:S01]  /*1520*/  LDC.64 R6, c[0x0][0x398] ;  /* 0x0000e600ff067b82 */ /* 0x000e620000000a00 */
[----:B------:R-:W-:-:S05]  /*1530*/  IMAD.MOV.U32 R22, RZ, RZ, R20 ;  /* 0x000000ffff167224 */ /* 0x000fca00078e0014 */
[----:B------:R2:W-:Y:S04]  /*1540*/  REDG.E.MAX.S64.STRONG.GPU desc[UR4][R8.64], R22 ;  /* 0x000000160800798e */ /* 0x0005e8000d12e704 */
[----:B------:R-:W0:Y:S02]  /*1550*/  LDG.E R13, desc[UR4][R18.64+0x4] ;  /* 0x00000404120d7981 */ /* 0x000e24000c1e1900 */
[----:B0-----:R-:W-:-:S05]  /*1560*/  IMAD.WIDE R10, R13, 0x4, R10 ;  /* 0x000000040d0a7825 */ /* 0x001fca00078e020a */
[----:B------:R-:W3:Y:S01]  /*1570*/  LDG.E R12, desc[UR4][R10.64] ;  /* 0x000000040a0c7981 */ /* 0x000ee2000c1e1900 */
[----:B-1----:R-:W-:-:S06]  /*1580*/  IMAD.WIDE R6, R13, 0x4, R6 ;  /* 0x000000040d067825 */ /* 0x002fcc00078e0206 */
[----:B------:R3:W5:Y:S01]  /*1590*/  LDG.E R6, desc[UR4][R6.64] ;  /* 0x0000000406067981 */ /* 0x000762000c1e1900 */
[----:B------:R-:W-:Y:S01]  /*15a0*/  BSSY.RECONVERGENT B2, `(.L_x_22) ;  /* 0x000001f000027945 */ /* 0x000fe20003800200 */
[----:B---3--:R-:W-:Y:S02]  /*15b0*/  SHF.R.S32.HI R7, RZ, 0x1f, R12 ;  /* 0x0000001fff077819 */ /* 0x008fe4000001140c */
[----:B------:R-:W-:-:S04]  /*15c0*/  IADD3 R31, P0, PT, R12, R3, RZ ;  /* 0x000000030c1f7210 */ /* 0x000fc80007f1e0ff */
[----:B------:R-:W-:-:S04]  /*15d0*/  IADD3.X R10, PT, PT, R7, R4, RZ, P0, !PT ;  /* 0x00000004070a7210 */ /* 0x000fc800007fe4ff */
[----:B--2---:R-:W-:-:S04]  /*15e0*/  LOP3.LUT R8, R10, R7, RZ, 0xfc, !PT ;  /* 0x000000070a087212 */ /* 0x004fc800078efcff */
[----:B------:R-:W-:-:S13]  /*15f0*/  ISETP.NE.U32.AND P0, PT, R8, RZ, PT ;  /* 0x000000ff0800720c */ /* 0x000fda0003f05070 */
[----:B------:R-:W-:Y:S05]  /*1600*/  @P0 BRA `(.L_x_23) ;  /* 0x0000000000500947 */ /* 0x000fea0003800000 */
        /* <DEDUP_REMOVED lines=16> */
[----:B------:R-:W-:Y:S02]  /*1710*/  @P1 IADD3 R9, PT, PT, R9, 0x1, RZ ;  /* 0x0000000109091810 */ /* 0x000fe40007ffe0ff */
[----:B------:R-:W-:-:S05]  /*1720*/  @!P2 LOP3.LUT R9, RZ, R12, RZ, 0x33, !PT ;  /* 0x0000000cff09a212 */ /* 0x000fca00078e33ff */
[----:B------:R-:W-:Y:S01]  /*1730*/  IMAD.MOV.U32 R7, RZ, RZ, R9 ;  /* 0x000000ffff077224 */ /* 0x000fe200078e0009 */
[----:B------:R-:W-:Y:S06]  /*1740*/  BRA `(.L_x_24) ;  /* 0x0000000000107947 */ /* 0x000fec0003800000 */
.L_x_23:
[----:B------:R-:W-:Y:S02]  /*1750*/  MOV R9, R12 ;  /* 0x0000000c00097202 */ /* 0x000fe40000000f00 */
[----:B------:R-:W-:-:S07]  /*1760*/  MOV R8, 0x1780 ;  /* 0x0000178000087802 */ /* 0x000fce0000000f00 */
[----:B-----5:R-:W-:Y:S05]  /*1770*/  CALL.REL.NOINC `($__internal_0_$__cuda_sm20_div_s64) ;  /* 0x00000004009c7944 */ /* 0x020fea0003c00000 */
[----:B------:R-:W-:-:S07]  /*1780*/  IMAD.MOV.U32 R7, RZ, RZ, R10 ;  /* 0x000000ffff077224 */ /* 0x000fce00078e000a */
.L_x_24:
[----:B------:R-:W-:Y:S05]  /*1790*/  BSYNC.RECONVERGENT B2 ;  /* 0x0000000000027941 */ /* 0x000fea0003800200 */
.L_x_22:
[----:B------:R-:W0:Y:S01]  /*17a0*/  LDC.64 R8, c[0x0][0x3b8] ;  /* 0x0000ee00ff087b82 */ /* 0x000e220000000a00 */
[----:B------:R-:W-:Y:S01]  /*17b0*/  MOV R10, R20 ;  /* 0x00000014000a7202 */ /* 0x000fe20000000f00 */
[----:B------:R-:W-:Y:S02]  /*17c0*/  IMAD.MOV.U32 R11, RZ, RZ, R23 ;  /* 0x000000ffff0b7224 */ /* 0x000fe400078e0017 */
        /* <DEDUP_REMOVED lines=12> */
[----:B------:R-:W-:-:S03]  /*1890*/  SEL R27, R23, R11, P0 ;  /* 0x0000000b171b7207 */ /* 0x000fc60000000000 */
[----:B------:R-:W-:-:S04]  /*18a0*/  IMAD.WIDE.U32 R26, R12, 0xc, R26 ;  /* 0x0000000c0c1a7825 */ /* 0x000fc800078e001a */
[----:B------:R-:W-:Y:S01]  /*18b0*/  IMAD.IADD R27, R27, 0x1, R7 ;  /* 0x000000011b1b7824 */ /* 0x000fe200078e0207 */
[----:B------:R-:W-:-:S03]  /*18c0*/  MOV R6, R26 ;  /* 0x0000001a00067202 */ /* 0x000fc60000000f00 */
[----:B------:R-:W-:-:S05]  /*18d0*/  IMAD.MOV.U32 R7, RZ, RZ, R27 ;  /* 0x000000ffff077224 */ /* 0x000fca00078e001b */
[----:B------:R0:W-:Y:S01]  /*18e0*/  REDG.E.MAX.S64.STRONG.GPU desc[UR4][R8.64], R6 ;  /* 0x000000060800798e */ /* 0x0001e2000d12e704 */
[----:B------:R-:W-:-:S07]  /*18f0*/  IADD3 R2, PT, PT, R2, 0x2, RZ ;  /* 0x0000000202027810 */ /* 0x000fce0007ffe0ff */
.L_x_18:
[----:B------:R-:W-:Y:S05]  /*1900*/  BSYNC.RECONVERGENT B1 ;  /* 0x0000000000017941 */ /* 0x000fea0003800200 */
.L_x_17:
[----:B------:R-:W-:-:S04]  /*1910*/  LOP3.LUT R5, R5, 0x1, RZ, 0xc0, !PT ;  /* 0x0000000105057812 */ /* 0x000fc800078ec0ff */
[----:B------:R-:W-:-:S13]  /*1920*/  ISETP.NE.U32.AND P0, PT, R5, 0x1, PT ;  /* 0x000000010500780c */ /* 0x000fda0003f05070 */
[----:B------:R-:W-:Y:S05]  /*1930*/  @P0 BRA `(.L_x_1) ;  /* 0x0000000000f80947 */ /* 0x000fea0003800000 */
[----:B0-----:R-:W0:Y:S08]  /*1940*/  LDC.64 R6, c[0x0][0x390] ;  /* 0x0000e400ff067b82 */ /* 0x001e300000000a00 */
[----:B--2---:R-:W1:Y:S08]  /*1950*/  LDC.64 R10, c[0x0][0x3a0] ;  /* 0x0000e800ff0a7b82 */ /* 0x004e700000000a00 */
[----:B------:R-:W2:Y:S01]  /*1960*/  LDC.64 R8, c[0x0][0x398] ;  /* 0x0000e600ff087b82 */ /* 0x000ea20000000a00 */
[----:B0-----:R-:W-:-:S05]  /*1970*/  IMAD.WIDE R6, R2, 0x4, R6 ;  /* 0x0000000402067825 */ /* 0x001fca00078e0206 */
[----:B------:R-:W1:Y:S02]  /*1980*/  LDG.E R5, desc[UR4][R6.64] ;  /* 0x0000000406057981 */ /* 0x000e64000c1e1900 */
[----:B-1----:R-:W-:-:S06]  /*1990*/  IMAD.WIDE R10, R5, 0x4, R10 ;  /* 0x00000004050a7825 */ /* 0x002fcc00078e020a */
[----:B------:R-:W3:Y:S01]  /*19a0*/  LDG.E R11, desc[UR4][R10.64] ;  /* 0x000000040a0b7981 */ /* 0x000ee2000c1e1900 */
[----:B--2---:R-:W-:-:S05]  /*19b0*/  IMAD.WIDE R8, R5, 0x4, R8 ;  /* 0x0000000405087825 */ /* 0x004fca00078e0208 */
[----:B------:R0:W5:Y:S01]  /*19c0*/  LDG.E R2, desc[UR4][R8.64] ;  /* 0x0000000408027981 */ /* 0x000162000c1e1900 */
[----:B------:R-:W-:Y:S01]  /*19d0*/  BSSY.RECONVERGENT B1, `(.L_x_25) ;  /* 0x000001f000017945 */ /* 0x000fe20003800200 */
[----:B---3--:R-:W-:Y:S02]  /*19e0*/  IADD3 R31, P0, PT, R11, R3, RZ ;  /* 0x000000030b1f7210 */ /* 0x008fe40007f1e0ff */
[----:B------:R-:W-:-:S05]  /*19f0*/  SHF.R.S32.HI R7, RZ, 0x1f, R11 ;  /* 0x0000001fff077819 */ /* 0x000fca000001140b */
        /* <DEDUP_REMOVED lines=24> */
.L_x_26:
[----:B------:R-:W-:Y:S01]  /*1b80*/  MOV R10, R4 ;  /* 0x00000004000a7202 */ /* 0x000fe20000000f00 */
[----:B------:R-:W-:Y:S01]  /*1b90*/  IMAD.MOV.U32 R9, RZ, RZ, R11 ;  /* 0x000000ffff097224 */ /* 0x000fe200078e000b */
[----:B------:R-:W-:-:S07]  /*1ba0*/  MOV R8, 0x1bc0 ;  /* 0x00001bc000087802 */ /* 0x000fce0000000f00 */
[----:B-----5:R-:W-:Y:S05]  /*1bb0*/  CALL.REL.NOINC `($__internal_0_$__cuda_sm20_div_s64) ;  /* 0x00000000008c7944 */ /* 0x020fea0003c00000 */
.L_x_27:
[----:B------:R-:W-:Y:S05]  /*1bc0*/  BSYNC.RECONVERGENT B1 ;  /* 0x0000000000017941 */ /* 0x000fea0003800200 */
.L_x_25:
[----:B------:R-:W0:Y:S02]  /*1bd0*/  LDC.64 R6, c[0x0][0x3b8] ;  /* 0x0000ee00ff067b82 */ /* 0x000e240000000a00 */
[----:B0-----:R-:W-:Y:S01]  /*1be0*/  IMAD.WIDE R4, R5, 0x8, R6 ;  /* 0x0000000805047825 */ /* 0x001fe200078e0206 */
[----:B------:R-:W-:-:S03]  /*1bf0*/  MOV R6, R26 ;  /* 0x0000001a00067202 */ /* 0x000fc60000000f00 */
[----:B------:R-:W-:-:S06]  /*1c00*/  IMAD.MOV.U32 R7, RZ, RZ, R27 ;  /* 0x000000ffff077224 */ /* 0x000fcc00078e001b */
[----:B------:R-:W2:Y:S01]  /*1c10*/  ATOMG.E.MAX.S64.STRONG.GPU PT, R6, desc[UR4][R4.64], R6 ;  /* 0x80000006040679a8 */ /* 0x000ea200091ef704 */
[----:B-----5:R-:W-:Y:S01]  /*1c20*/  SHF.R.S32.HI R3, RZ, 0x1f, R2 ;  /* 0x0000001fff037819 */ /* 0x020fe20000011402 */
[----:B------:R-:W-:Y:S01]  /*1c30*/  IMAD.WIDE.U32 R8, R2, R10, RZ ;  /* 0x0000000a02087225 */ /* 0x000fe200078e00ff */
[----:B------:R-:W-:-:S03]  /*1c40*/  SHF.R.S32.HI R11, RZ, 0x1f, R10 ;  /* 0x0000001fff0b7819 */ /* 0x000fc6000001140a */
[----:B------:R-:W-:-:S04]  /*1c50*/  IMAD R3, R3, R10, RZ ;  /* 0x0000000a03037224 */ /* 0x000fc800078e02ff */
        /* <DEDUP_REMOVED lines=11> */
[----:B------:R1:W-:Y:S02]  /*1d10*/  REDG.E.MAX.S64.STRONG.GPU desc[UR4][R4.64], R2 ;  /* 0x000000020400798e */ /* 0x0003e4000d12e704 */
.L_x_1:
[----:B------:R-:W-:Y:S05]  /*1d20*/  BSYNC B0 ;  /* 0x0000000000007941 */ /* 0x000fea0003800000 */
.L_x_0:
[----:B-1----:R-:W1:Y:S08]  /*1d30*/  LDC.64 R2, c[0x0][0x3c0] ;  /* 0x0000f000ff027b82 */ /* 0x002e700000000a00 */
[----:B------:R-:W3:Y:S08]  /*1d40*/  LDC.64 R4, c[0x0][0x3c8] ;  /* 0x0000f200ff047b82 */ /* 0x000ef00000000a00 */
[----:B0-----:R-:W0:Y:S01]  /*1d50*/  LDC.64 R6, c[0x0][0x3d0] ;  /* 0x0000f400ff067b82 */ /* 0x001e220000000a00 */
[----:B-1----:R-:W-:-:S05]  /*1d60*/  IMAD.WIDE R2, R0, 0x8, R2 ;  /* 0x0000000800027825 */ /* 0x002fca00078e0202 */
[----:B------:R-:W-:Y:S04]  /*1d70*/  STG.E.64 desc[UR4][R2.64], R26 ;  /* 0x0000001a02007986 */ /* 0x000fe8000c101b04 */
[----:B------:R-:W4:Y:S01]  /*1d80*/  LDG.E.64 R14, desc[UR4][R14.64] ;  /* 0x000000040e0e7981 */ /* 0x000f22000c1e1b00 */
[----:B---3--:R-:W-:-:S05]  /*1d90*/  IMAD.WIDE R4, R0, 0x8, R4 ;  /* 0x0000000800047825 */ /* 0x008fca00078e0204 */
[----:B----4-:R-:W-:Y:S04]  /*1da0*/  STG.E.64 desc[UR4][R4.64], R14 ;  /* 0x0000000e04007986 */ /* 0x010fe8000c101b04 */
[----:B------:R-:W3:Y:S01]  /*1db0*/  LDG.E.64 R16, desc[UR4][R16.64] ;  /* 0x0000000410107981 */ /* 0x000ee2000c1e1b00 */
[----:B0-----:R-:W-:-:S05]  /*1dc0*/  IMAD.WIDE R6, R0, 0x8, R6 ;  /* 0x0000000800067825 */ /* 0x001fca00078e0206 */
[----:B---3--:R-:W-:Y:S01]  /*1dd0*/  STG.E.64 desc[UR4][R6.64], R16 ;  /* 0x0000001006007986 */ /* 0x008fe2000c101b04 */
[----:B------:R-:W-:Y:S05]  /*1de0*/  EXIT ;  /* 0x000000000000794d */ /* 0x000fea0003800000 */
        .weak           $__internal_0_$__cuda_sm20_div_s64
        .type           $__internal_0_$__cuda_sm20_div_s64,@function
        .size           $__internal_0_$__cuda_sm20_div_s64,(.L_x_29 - $__internal_0_$__cuda_sm20_div_s64)
$__internal_0_$__cuda_sm20_div_s64:
[----:B------:R-:W-:Y:S02]  /*1df0*/  IADD3 R24, P1, PT, RZ, -R9, RZ ;  /* 0x80000009ff187210 */ /* 0x000fe40007f3e0ff */
[----:B------:R-:W-:Y:S02]  /*1e00*/  ISETP.GE.AND P0, PT, R7, RZ, PT ;  /* 0x000000ff0700720c */ /* 0x000fe40003f06270 */
[----:B------:R-:W-:Y:S02]  /*1e10*/  IADD3.X R12, PT, PT, RZ, ~R7, RZ, P1, !PT ;  /* 0x80000007ff0c7210 */ /* 0x000fe40000ffe4ff */
[----:B------:R-:W-:Y:S02]  /*1e20*/  SEL R24, R24, R9, !P0 ;  /* 0x0000000918187207 */ /* 0x000fe40004000000 */
[----:B------:R-:W-:Y:S02]  /*1e30*/  SEL R25, R12, R7, !P0 ;  /* 0x000000070c197207 */ /* 0x000fe40004000000 */
[----:B------:R-:W-:-:S02]  /*1e40*/  ISETP.GE.AND P3, PT, R10, RZ, PT ;  /* 0x000000ff0a00720c */ /* 0x000fc40003f66270 */
[----:B------:R-:W0:Y:S08]  /*1e50*/  I2F.U64.RP R32, R24 ;  /* 0x0000001800207312 */ /* 0x000e300000309000 */
[----:B0-----:R-:W0:Y:S02]  /*1e60*/  MUFU.RCP R29, R32 ;  /* 0x00000020001d7308 */ /* 0x001e240000001000 */
[----:B0-----:R-:W-:-:S06]  /*1e70*/  VIADD R29, R29, 0x1ffffffe ;  /* 0x1ffffffe1d1d7836 */ /* 0x001fcc0000000000 */
[----:B------:R-:W0:Y:S02]  /*1e80*/  F2I.U64.TRUNC R36, R29 ;  /* 0x0000001d00247311 */ /* 0x000e24000020d800 */
[----:B0-----:R-:W-:-:S04]  /*1e90*/  IMAD.WIDE.U32 R40, R36, R24, RZ ;  /* 0x0000001824287225 */ /* 0x001fc800078e00ff */
[C---:B------:R-:W-:Y:S01]  /*1ea0*/  IMAD R11, R36.reuse, R25, R41 ;  /* 0x00000019240b7224 */ /* 0x040fe200078e0229 */
[----:B------:R-:W-:Y:S01]  /*1eb0*/  IADD3 R30, P0, PT, RZ, -R40, RZ ;  /* 0x80000028ff1e7210 */ /* 0x000fe20007f1e0ff */
[----:B------:R-:W-:Y:S02]  /*1ec0*/  IMAD.MOV.U32 R41, RZ, RZ, R36 ;  /* 0x000000ffff297224 */ /* 0x000fe400078e0024 */
[----:B------:R-:W-:Y:S02]  /*1ed0*/  IMAD R12, R37, R24, R11 ;  /* 0x00000018250c7224 */ /* 0x000fe400078e020b */
[----:B------:R-:W-:-:S03]  /*1ee0*/  IMAD.HI.U32 R40, R36, R30, RZ ;  /* 0x0000001e24287227 */ /* 0x000fc600078e00ff */
[----:B------:R-:W-:-:S05]  /*1ef0*/  IADD3.X R12, PT, PT, RZ, ~R12, RZ, P0, !PT ;  /* 0x8000000cff0c7210 */ /* 0x000fca00007fe4ff */
[----:B------:R-:W-:-:S04]  /*1f00*/  IMAD.WIDE.U32 R40, P0, R36, R12, R40 ;  /* 0x0000000c24287225 */ /* 0x000fc80007800028 */
[C---:B------:R-:W-:Y:S02]  /*1f10*/  IMAD R11, R37.reuse, R12, RZ ;  /* 0x0000000c250b7224 */ /* 0x040fe400078e02ff */
[----:B------:R-:W-:-:S04]  /*1f20*/  IMAD.HI.U32 R30, P1, R37, R30, R40 ;  /* 0x0000001e251e7227 */ /* 0x000fc80007820028 */
[----:B------:R-:W-:Y:S01]  /*1f30*/  IMAD.HI.U32 R12, R37, R12, RZ ;  /* 0x0000000c250c7227 */ /* 0x000fe200078e00ff */
[----:B------:R-:W-:-:S04]  /*1f40*/  IADD3 R33, P2, PT, R11, R30, RZ ;  /* 0x0000001e0b217210 */ /* 0x000fc80007f5e0ff */
[----:B------:R-:W-:Y:S01]  /*1f50*/  IADD3.X R11, PT, PT, R12, R37, RZ, P0, !PT ;  /* 0x000000250c0b7210 */ /* 0x000fe200007fe4ff */
[----:B------:R-:W-:-:S03]  /*1f60*/  IMAD.WIDE.U32 R36, R33, R24, RZ ;  /* 0x0000001821247225 */ /* 0x000fc600078e00ff */
[----:B------:R-:W-:Y:S01]  /*1f70*/  IADD3.X R11, PT, PT, RZ, RZ, R11, P2, P1 ;  /* 0x000000ffff0b7210 */ /* 0x000fe200017e240b */
[----:B------:R-:W-:Y:S01]  /*1f80*/  IMAD R12, R33, R25, R37 ;  /* 0x00000019210c7224 */ /* 0x000fe200078e0225 */
[----:B------:R-:W-:Y:S01]  /*1f90*/  IADD3 R30, P0, PT, RZ, -R36, RZ ;  /* 0x80000024ff1e7210 */ /* 0x000fe20007f1e0ff */
[----:B------:R-:W-:Y:S02]  /*1fa0*/  HFMA2 R37, -RZ, RZ, 0, 0 ;  /* 0x00000000ff257431 */ /* 0x000fe400000001ff */
[----:B------:R-:W-:Y:S02]  /*1fb0*/  IMAD R12, R11, R24, R12 ;  /* 0x000000180b0c7224 */ /* 0x000fe400078e020c */
[----:B------:R-:W-:-:S04]  /*1fc0*/  IMAD.HI.U32 R32, R33, R30, RZ ;  /* 0x0000001e21207227 */ /* 0x000fc800078e00ff */
[----:B------:R-:W-:-:S04]  /*1fd0*/  IMAD.X R12, RZ, RZ, ~R12, P0 ;  /* 0x000000ffff0c7224 */ /* 0x000fc800000e0e0c */
[----:B------:R-:W-:-:S04]  /*1fe0*/  IMAD.WIDE.U32 R32, P0, R33, R12, R32 ;  /* 0x0000000c21207225 */ /* 0x000fc80007800020 */
[----:B------:R-:W-:Y:S01]  /*1ff0*/  IMAD.HI.U32 R29, P1, R11, R30, R32 ;  /* 0x0000001e0b1d7227 */ /* 0x000fe20007820020 */
[----:B------:R-:W-:-:S03]  /*2000*/  IADD3 R32, P4, PT, RZ, -R31, RZ ;  /* 0x8000001fff207210 */ /* 0x000fc60007f9e0ff */
[CC--:B------:R-:W-:Y:S01]  /*2010*/  IMAD R30, R11.reuse, R12.reuse, RZ ;  /* 0x0000000c0b1e7224 */ /* 0x0c0fe200078e02ff */
[----:B------:R-:W-:Y:S01]  /*2020*/  SEL R32, R32, R31, !P3 ;  /* 0x0000001f20207207 */ /* 0x000fe20005800000 */
[----:B------:R-:W-:Y:S01]  /*2030*/  IMAD.HI.U32 R12, R11, R12, RZ ;  /* 0x0000000c0b0c7227 */ /* 0x000fe200078e00ff */
[-C--:B------:R-:W-:Y:S02]  /*2040*/  IADD3.X R31, PT, PT, RZ, ~R10.reuse, RZ, P4, !PT ;  /* 0x8000000aff1f7210 */ /* 0x080fe400027fe4ff */
[----:B------:R-:W-:Y:S01]  /*2050*/  IADD3 R29, P2, PT, R30, R29, RZ ;  /* 0x0000001d1e1d7210 */ /* 0x000fe20007f5e0ff */
[----:B------:R-:W-:Y:S01]  /*2060*/  IMAD.X R12, R12, 0x1, R11, P0 ;  /* 0x000000010c0c7824 */ /* 0x000fe200000e060b */
[-C--:B------:R-:W-:Y:S02]  /*2070*/  SEL R30, R31, R10.reuse, !P3 ;  /* 0x0000000a1f1e7207 */ /* 0x080fe40005800000 */
[----:B------:R-:W-:Y:S01]  /*2080*/  LOP3.LUT R10, R7, R10, RZ, 0x3c, !PT ;  /* 0x0000000a070a7212 */ /* 0x000fe200078e3cff */
[----:B------:R-:W-:-:S04]  /*2090*/  IMAD.HI.U32 R36, R29, R32, RZ ;  /* 0x000000201d247227 */ /* 0x000fc800078e00ff */
[----:B------:R-:W-:Y:S01]  /*20a0*/  IMAD.WIDE.U32 R36, R29, R30, R36 ;  /* 0x0000001e1d247225 */ /* 0x000fe200078e0024 */
[----:B------:R-:W-:-:S05]  /*20b0*/  IADD3.X R29, PT, PT, RZ, RZ, R12, P2, P1 ;  /* 0x000000ffff1d7210 */ /* 0x000fca00017e240c */
[----:B------:R-:W-:-:S04]  /*20c0*/  IMAD.HI.U32 R36, P0, R29, R32, R36 ;  /* 0x000000201d247227 */ /* 0x000fc80007800024 */
[CC--:B------:R-:W-:Y:S02]  /*20d0*/  IMAD R11, R29.reuse, R30.reuse, RZ ;  /* 0x0000001e1d0b7224 */ /* 0x0c0fe400078e02ff */
[----:B------:R-:W-:-:S03]  /*20e0*/  IMAD.HI.U32 R12, R29, R30, RZ ;  /* 0x0000001e1d0c7227 */ /* 0x000fc600078e00ff */
[----:B------:R-:W-:Y:S01]  /*20f0*/  IADD3 R11, P1, PT, R11, R36, RZ ;  /* 0x000000240b0b7210 */ /* 0x000fe20007f3e0ff */
[----:B------:R-:W-:-:S04]  /*2100*/  IMAD.X R12, RZ, RZ, R12, P0 ;  /* 0x000000ffff0c7224 */ /* 0x000fc800000e060c */
[----:B------:R-:W-:Y:S01]  /*2110*/  IMAD.WIDE.U32 R36, R11, R24, RZ ;  /* 0x000000180b247225 */ /* 0x000fe200078e00ff */
[----:B------:R-:W-:-:S03]  /*2120*/  IADD3.X R29, PT, PT, RZ, R12, RZ, P1, !PT ;  /* 0x0000000cff1d7210 */ /* 0x000fc60000ffe4ff */
[----:B------:R-:W-:Y:S01]  /*2130*/  IMAD R12, R11, R25, R37 ;  /* 0x000000190b0c7224 */ /* 0x000fe200078e0225 */
[----:B------:R-:W-:-:S03]  /*2140*/  IADD3 R31, P1, PT, -R36, R32, RZ ;  /* 0x00000020241f7210 */ /* 0x000fc60007f3e1ff */
[-C--:B------:R-:W-:Y:S01]  /*2150*/  IMAD R29, R29, R24.reuse, R12 ;  /* 0x000000181d1d7224 */ /* 0x080fe200078e020c */
[----:B------:R-:W-:-:S03]  /*2160*/  ISETP.GE.U32.AND P0, PT, R31, R24, PT ;  /* 0x000000181f00720c */ /* 0x000fc60003f06070 */
[----:B------:R-:W-:Y:S01]  /*2170*/  IMAD.X R29, R30, 0x1, ~R29, P1 ;  /* 0x000000011e1d7824 */ /* 0x000fe200008e0e1d */
[----:B------:R-:W-:-:S04]  /*2180*/  IADD3 R12, P1, PT, R31, -R24, RZ ;  /* 0x800000181f0c7210 */ /* 0x000fc80007f3e0ff */
[CC--:B------:R-:W-:Y:S02]  /*2190*/  ISETP.GE.U32.AND.EX P0, PT, R29.reuse, R25.reuse, PT, P0 ;  /* 0x000000191d00720c */ /* 0x0c0fe40003f06100 */
[----:B------:R-:W-:Y:S02]  /*21a0*/  IADD3.X R30, PT, PT, R29, ~R25, RZ, P1, !PT ;  /* 0x800000191d1e7210 */ /* 0x000fe40000ffe4ff */
[----:B------:R-:W-:Y:S01]  /*21b0*/  SEL R31, R12, R31, P0 ;  /* 0x0000001f0c1f7207 */ /* 0x000fe20000000000 */
[----:B------:R-:W-:Y:S01]  /*21c0*/  VIADD R12, R11, 0x1 ;  /* 0x000000010b0c7836 */ /* 0x000fe20000000000 */
[----:B------:R-:W-:Y:S02]  /*21d0*/  SEL R29, R30, R29, P0 ;  /* 0x0000001d1e1d7207 */ /* 0x000fe40000000000 */
[----:B------:R-:W-:Y:S02]  /*21e0*/  ISETP.GE.AND P1, PT, R10, RZ, PT ;  /* 0x000000ff0a00720c */ /* 0x000fe40003f26270 */
[----:B------:R-:W-:-:S02]  /*21f0*/  SEL R12, R12, R11, P0 ;  /* 0x0000000b0c0c7207 */ /* 0x000fc40000000000 */
[----:B------:R-:W-:Y:S02]  /*2200*/  ISETP.GE.U32.AND P0, PT, R31, R24, PT ;  /* 0x000000181f00720c */ /* 0x000fe40003f06070 */
[----:B------:R-:W-:Y:S02]  /*2210*/  IADD3 R11, PT, PT, R12, 0x1, RZ ;  /* 0x000000010c0b7810 */ /* 0x000fe40007ffe0ff */
[----:B------:R-:W-:-:S04]  /*2220*/  ISETP.GE.U32.AND.EX P0, PT, R29, R25, PT, P0 ;  /* 0x000000191d00720c */ /* 0x000fc80003f06100 */
[----:B------:R-:W-:Y:S02]  /*2230*/  SEL R11, R11, R12, P0 ;  /* 0x0000000c0b0b7207 */ /* 0x000fe40000000000 */
[----:B------:R-:W-:Y:S02]  /*2240*/  ISETP.NE.U32.AND P0, PT, R9, RZ, PT ;  /* 0x000000ff0900720c */ /* 0x000fe40003f05070 */
[----:B------:R-:W-:Y:S01]  /*2250*/  MOV R9, 0x0 ;  /* 0x0000000000097802 */ /* 0x000fe20000000f00 */
[----:B------:R-:W-:Y:S01]  /*2260*/  IMAD.MOV R10, RZ, RZ, -R11 ;  /* 0x000000ffff0a7224 */ /* 0x000fe200078e0a0b */
[----:B------:R-:W-:-:S04]  /*2270*/  ISETP.NE.AND.EX P0, PT, R7, RZ, PT, P0 ;  /* 0x000000ff0700720c */ /* 0x000fc80003f05300 */
[----:B------:R-:W-:-:S04]  /*2280*/  SEL R10, R10, R11, !P1 ;  /* 0x0000000b0a0a7207 */ /* 0x000fc80004800000 */
[----:B------:R-:W-:Y:S01]  /*2290*/  SEL R10, R10, 0xffffffff, P0 ;  /* 0xffffffff0a0a7807 */ /* 0x000fe20000000000 */
[----:B------:R-:W-:Y:S06]  /*22a0*/  RET.REL.NODEC R8 `(_Z16evacuationKerneliPKiS0_S0_S0_PKxS2_PxS3_S3_S3_) ;  /* 0xffffffdc08547950 */ /* 0x000fec0003c3ffff */
.L_x_28:
[----:B------:R-:W-:-:S00]  /*22b0*/  BRA `(.L_x_28) ;  /* 0xfffffffc00fc7947 */ /* 0x000fc0000383ffff */
[----:B------:R-:W-:-:S00]  /*22c0*/  NOP ;  /* 0x0000000000007918 */ /* 0x000fc00000000000 */
        /* <DEDUP_REMOVED lines=11> */
.L_x_29:


//--------------------- .nv.shared.reserved.0     --------------------------
	.section	.nv.shared.reserved.0,"aw",@nobits
	.weak		__nv_reservedSMEM_offset_0_alias
	.size		__nv_reservedSMEM_offset_0_alias, 0, 64
	.other		__nv_reservedSMEM_offset_0_alias,@"STO_CUDA_RESERVED_SHARED STV_DEFAULT"
__nv_reservedSMEM_offset_0_alias:
	.zero		0
	.zero		64


//--------------------- .nv.constant0._Z16evacuationKerneliPKiS0_S0_S0_PKxS2_PxS3_S3_S3_ --------------------------
	.section	.nv.constant0._Z16evacuationKerneliPKiS0_S0_S0_PKxS2_PxS3_S3_S3_,"a",@progbits
	.sectionflags	@""
	.align	4
.nv.constant0._Z16evacuationKerneliPKiS0_S0_S0_PKxS2_PxS3_S3_S3_:
	.zero		984


//--------------------- SYMBOLS --------------------------

	.type		.nv.reservedSmem.offset0,@object
	.size		.nv.reservedSmem.offset0,0x4
